	.target	sm_100a

	.elftype	@"ET_EXEC"


//--------------------- .note.nv.tkinfo           --------------------------
	.section	.note.nv.tkinfo,"",@"SHT_NOTE"
	.sectionflags	@"SHF_NOTE_NV_TKINFO"
	.tkinfo
        /*0018*/ 	.word	0x00000002
        /*0030*/ 	.string	""
        /*0030*/ 	.string	"ptxas"
        /*0030*/ 	.string	"Cuda compilation tools, release 13.0, V13.0.88"
        /*0030*/ 	.string	"Build cuda_13.0.r13.0/compiler.36424714_0"
        /*0030*/ 	.string	"-arch sm_100a -m 64 "



//--------------------- .note.nv.cuinfo           --------------------------
	.section	.note.nv.cuinfo,"",@"SHT_NOTE"
	.sectionflags	@"SHF_NOTE_NV_CUINFO"
        /*0018*/ 	.short	0x0002
        /*001a*/ 	.short	0x0064
        /*001c*/ 	.short	0x0082
	.zero		2


//--------------------- .nv.info                  --------------------------
	.section	.nv.info,"",@"SHT_CUDA_INFO"
	.align	4


	//----- nvinfo : EIATTR_REGCOUNT
	.align		4
        /*0000*/ 	.byte	0x04, 0x2f
        /*0002*/ 	.short	(.L_12 - .L_11)
	.align		4
.L_11:
        /*0004*/ 	.word	index@(_ZN7cutlass13device_kernelIN5flash19enable_sm80_to_sm89INS1_16FlashAttnFwdSm80INS1_25CollectiveMainloopFwdSm80ILi8ELi1ELb0EN4cute5tupleIJNS5_1CILi128EEENS7_ILi48EEENS7_ILi256EEEEEELi256ENS_10bfloat16_tEfNS_4arch4Sm80ELb1ELb0ELb0ELb1ELb0ELb1ELb1ELb0EEENS1_21CollectiveEpilogueFwdINS6_IJS8_SA_S9_EEENS6_IJNS7_ILi1EEESI_SI_EEESC_SE_Li256ELb1ELb1ELb0ELb0EEENS1_19SingleTileSchedulerILb1ELb0ELb1ELi128EEEEEEEEEvNT_6ParamsE)
        /*0008*/ 	.word	0x00000004


	//----- nvinfo : EIATTR_FRAME_SIZE
	.align		4
.L_12:
        /*000c*/ 	.byte	0x04, 0x11
        /*000e*/ 	.short	(.L_14 - .L_13)
	.align		4
.L_13:
        /*0010*/ 	.word	index@(_ZN7cutlass13device_kernelIN5flash19enable_sm80_to_sm89INS1_16FlashAttnFwdSm80INS1_25CollectiveMainloopFwdSm80ILi8ELi1ELb0EN4cute5tupleIJNS5_1CILi128EEENS7_ILi48EEENS7_ILi256EEEEEELi256ENS_10bfloat16_tEfNS_4arch4Sm80ELb1ELb0ELb0ELb1ELb0ELb1ELb1ELb0EEENS1_21CollectiveEpilogueFwdINS6_IJS8_SA_S9_EEENS6_IJNS7_ILi1EEESI_SI_EEESC_SE_Li256ELb1ELb1ELb0ELb0EEENS1_19SingleTileSchedulerILb1ELb0ELb1ELi128EEEEEEEEEvNT_6ParamsE)
        /*0014*/ 	.word	0x00000000


	//----- nvinfo : EIATTR_REGCOUNT
	.align		4
.L_14:
        /*0018*/ 	.byte	0x04, 0x2f
        /*001a*/ 	.short	(.L_16 - .L_15)
	.align		4
.L_15:
        /*001c*/ 	.word	index@(_ZN7cutlass13device_kernelIN5flash19enable_sm80_to_sm89INS1_16FlashAttnFwdSm80INS1_25CollectiveMainloopFwdSm80ILi8ELi1ELb0EN4cute5tupleIJNS5_1CILi128EEENS7_ILi96EEENS7_ILi256EEEEEELi256ENS_10bfloat16_tEfNS_4arch4Sm80ELb1ELb0ELb0ELb1ELb0ELb0ELb1ELb0EEENS1_21CollectiveEpilogueFwdINS6_IJS8_SA_S9_EEENS6_IJNS7_ILi1EEESI_SI_EEESC_SE_Li256ELb1ELb1ELb0ELb0EEENS1_19SingleTileSchedulerILb1ELb0ELb1ELi128EEEEEEEEEvNT_6ParamsE)
        /*0020*/ 	.word	0x00000004


	//----- nvinfo : EIATTR_FRAME_SIZE
	.align		4
.L_16:
        /*0024*/ 	.byte	0x04, 0x11
        /*0026*/ 	.short	(.L_18 - .L_17)
	.align		4
.L_17:
        /*0028*/ 	.word	index@(_ZN7cutlass13device_kernelIN5flash19enable_sm80_to_sm89INS1_16FlashAttnFwdSm80INS1_25CollectiveMainloopFwdSm80ILi8ELi1ELb0EN4cute5tupleIJNS5_1CILi128EEENS7_ILi96EEENS7_ILi256EEEEEELi256ENS_10bfloat16_tEfNS_4arch4Sm80ELb1ELb0ELb0ELb1ELb0ELb0ELb1ELb0EEENS1_21CollectiveEpilogueFwdINS6_IJS8_SA_S9_EEENS6_IJNS7_ILi1EEESI_SI_EEESC_SE_Li256ELb1ELb1ELb0ELb0EEENS1_19SingleTileSchedulerILb1ELb0ELb1ELi128EEEEEEEEEvNT_6ParamsE)
        /*002c*/ 	.word	0x00000000


	//----- nvinfo : EIATTR_REGCOUNT
	.align		4
.L_18:
        /*0030*/ 	.byte	0x04, 0x2f
        /*0032*/ 	.short	(.L_20 - .L_19)
	.align		4
.L_19:
        /*0034*/ 	.word	index@(_ZN7cutlass13device_kernelIN5flash19enable_sm80_to_sm89INS1_16FlashAttnFwdSm80INS1_25CollectiveMainloopFwdSm80ILi8ELi1ELb0EN4cute5tupleIJNS5_1CILi128EEENS7_ILi96EEENS7_ILi256EEEEEELi256ENS_10bfloat16_tEfNS_4arch4Sm80ELb1ELb0ELb0ELb0ELb0ELb0ELb1ELb0EEENS1_21CollectiveEpilogueFwdINS6_IJS8_SA_S9_EEENS6_IJNS7_ILi1EEESI_SI_EEESC_SE_Li256ELb0ELb1ELb0ELb0EEENS1_30DynamicPersistentTileSchedulerILi256ELi256ELb0ELb1ELb0EEEEEEEEEvNT_6ParamsE)
        /*0038*/ 	.word	0x00000004


	//----- nvinfo : EIATTR_FRAME_SIZE
	.align		4
.L_20:
        /*003c*/ 	.byte	0x04, 0x11
        /*003e*/ 	.short	(.L_22 - .L_21)
	.align		4
.L_21:
        /*0040*/ 	.word	index@(_ZN7cutlass13device_kernelIN5flash19enable_sm80_to_sm89INS1_16FlashAttnFwdSm80INS1_25CollectiveMainloopFwdSm80ILi8ELi1ELb0EN4cute5tupleIJNS5_1CILi128EEENS7_ILi96EEENS7_ILi256EEEEEELi256ENS_10bfloat16_tEfNS_4arch4Sm80ELb1ELb0ELb0ELb0ELb0ELb0ELb1ELb0EEENS1_21CollectiveEpilogueFwdINS6_IJS8_SA_S9_EEENS6_IJNS7_ILi1EEESI_SI_EEESC_SE_Li256ELb0ELb1ELb0ELb0EEENS1_30DynamicPersistentTileSchedulerILi256ELi256ELb0ELb1ELb0EEEEEEEEEvNT_6ParamsE)
        /*0044*/ 	.word	0x00000000


	//----- nvinfo : EIATTR_REGCOUNT
	.align		4
.L_22:
        /*0048*/ 	.byte	0x04, 0x2f
        /*004a*/ 	.short	(.L_24 - .L_23)
	.align		4
.L_23:
        /*004c*/ 	.word	index@(_ZN7cutlass13device_kernelIN5flash19enable_sm80_to_sm89INS1_16FlashAttnFwdSm80INS1_25CollectiveMainloopFwdSm80ILi8ELi1ELb0EN4cute5tupleIJNS5_1CILi128EEENS7_ILi48EEENS7_ILi256EEEEEELi256ENS_10bfloat16_tEfNS_4arch4Sm80ELb0ELb1ELb0ELb1ELb0ELb1ELb1ELb0EEENS1_21CollectiveEpilogueFwdINS6_IJS8_SA_S9_EEENS6_IJNS7_ILi1EEESI_SI_EEESC_SE_Li256ELb1ELb1ELb0ELb0EEENS1_19SingleTileSchedulerILb1ELb0ELb1ELi128EEEEEEEEEvNT_6ParamsE)
        /*0050*/ 	.word	0x00000004


	//----- nvinfo : EIATTR_FRAME_SIZE
	.align		4
.L_24:
        /*0054*/ 	.byte	0x04, 0x11
        /*0056*/ 	.short	(.L_26 - .L_25)
	.align		4
.L_25:
        /*0058*/ 	.word	index@(_ZN7cutlass13device_kernelIN5flash19enable_sm80_to_sm89INS1_16FlashAttnFwdSm80INS1_25CollectiveMainloopFwdSm80ILi8ELi1ELb0EN4cute5tupleIJNS5_1CILi128EEENS7_ILi48EEENS7_ILi256EEEEEELi256ENS_10bfloat16_tEfNS_4arch4Sm80ELb0ELb1ELb0ELb1ELb0ELb1ELb1ELb0EEENS1_21CollectiveEpilogueFwdINS6_IJS8_SA_S9_EEENS6_IJNS7_ILi1EEESI_SI_EEESC_SE_Li256ELb1ELb1ELb0ELb0EEENS1_19SingleTileSchedulerILb1ELb0ELb1ELi128EEEEEEEEEvNT_6ParamsE)
        /*005c*/ 	.word	0x00000000


	//----- nvinfo : EIATTR_REGCOUNT
	.align		4
.L_26:
        /*0060*/ 	.byte	0x04, 0x2f
        /*0062*/ 	.short	(.L_28 - .L_27)
	.align		4
.L_27:
        /*0064*/ 	.word	index@(_ZN7cutlass13device_kernelIN5flash19enable_sm80_to_sm89INS1_16FlashAttnFwdSm80INS1_25CollectiveMainloopFwdSm80ILi8ELi1ELb0EN4cute5tupleIJNS5_1CILi128EEENS7_ILi64EEENS7_ILi256EEEEEELi256ENS_10bfloat16_tEfNS_4arch4Sm80ELb0ELb1ELb0ELb1ELb0ELb0ELb1ELb0EEENS1_21CollectiveEpilogueFwdINS6_IJS8_SA_S9_EEENS6_IJNS7_ILi1EEESI_SI_EEESC_SE_Li256ELb1ELb1ELb0ELb0EEENS1_19SingleTileSchedulerILb1ELb0ELb1ELi128EEEEEEEEEvNT_6ParamsE)
        /*0068*/ 	.word	0x00000004


	//----- nvinfo : EIATTR_FRAME_SIZE
	.align		4
.L_28:
        /*006c*/ 	.byte	0x04, 0x11
        /*006e*/ 	.short	(.L_30 - .L_29)
	.align		4
.L_29:
        /*0070*/ 	.word	index@(_ZN7cutlass13device_kernelIN5flash19enable_sm80_to_sm89INS1_16FlashAttnFwdSm80INS1_25CollectiveMainloopFwdSm80ILi8ELi1ELb0EN4cute5tupleIJNS5_1CILi128EEENS7_ILi64EEENS7_ILi256EEEEEELi256ENS_10bfloat16_tEfNS_4arch4Sm80ELb0ELb1ELb0ELb1ELb0ELb0ELb1ELb0EEENS1_21CollectiveEpilogueFwdINS6_IJS8_SA_S9_EEENS6_IJNS7_ILi1EEESI_SI_EEESC_SE_Li256ELb1ELb1ELb0ELb0EEENS1_19SingleTileSchedulerILb1ELb0ELb1ELi128EEEEEEEEEvNT_6ParamsE)
        /*0074*/ 	.word	0x00000000


	//----- nvinfo : EIATTR_REGCOUNT
	.align		4
.L_30:
        /*0078*/ 	.byte	0x04, 0x2f
        /*007a*/ 	.short	(.L_32 - .L_31)
	.align		4
.L_31:
        /*007c*/ 	.word	index@(_ZN7cutlass13device_kernelIN5flash19enable_sm80_to_sm89INS1_16FlashAttnFwdSm80INS1_25CollectiveMainloopFwdSm80ILi8ELi1ELb0EN4cute5tupleIJNS5_1CILi128EEENS7_ILi64EEENS7_ILi256EEEEEELi256ENS_10bfloat16_tEfNS_4arch4Sm80ELb0ELb1ELb0ELb0ELb0ELb0ELb1ELb0EEENS1_21CollectiveEpilogueFwdINS6_IJS8_SA_S9_EEENS6_IJNS7_ILi1EEESI_SI_EEESC_SE_Li256ELb0ELb1ELb0ELb0EEENS1_19SingleTileSchedulerILb0ELb0ELb1ELi128EEEEEEEEEvNT_6ParamsE)
        /*0080*/ 	.word	0x00000004


	//----- nvinfo : EIATTR_FRAME_SIZE
	.align		4
.L_32:
        /*0084*/ 	.byte	0x04, 0x11
        /*0086*/ 	.short	(.L_34 - .L_33)
	.align		4
.L_33:
        /*0088*/ 	.word	index@(_ZN7cutlass13device_kernelIN5flash19enable_sm80_to_sm89INS1_16FlashAttnFwdSm80INS1_25CollectiveMainloopFwdSm80ILi8ELi1ELb0EN4cute5tupleIJNS5_1CILi128EEENS7_ILi64EEENS7_ILi256EEEEEELi256ENS_10bfloat16_tEfNS_4arch4Sm80ELb0ELb1ELb0ELb0ELb0ELb0ELb1ELb0EEENS1_21CollectiveEpilogueFwdINS6_IJS8_SA_S9_EEENS6_IJNS7_ILi1EEESI_SI_EEESC_SE_Li256ELb0ELb1ELb0ELb0EEENS1_19SingleTileSchedulerILb0ELb0ELb1ELi128EEEEEEEEEvNT_6ParamsE)
        /*008c*/ 	.word	0x00000000


	//----- nvinfo : EIATTR_REGCOUNT
	.align		4
.L_34:
        /*0090*/ 	.byte	0x04, 0x2f
        /*0092*/ 	.short	(.L_36 - .L_35)
	.align		4
.L_35:
        /*0094*/ 	.word	index@(_ZN7cutlass13device_kernelIN5flash19enable_sm80_to_sm89INS1_16FlashAttnFwdSm80INS1_25CollectiveMainloopFwdSm80ILi8ELi1ELb0EN4cute5tupleIJNS5_1CILi128EEENS7_ILi48EEENS7_ILi256EEEEEELi256ENS_10bfloat16_tEfNS_4arch4Sm80ELb0ELb0ELb0ELb1ELb0ELb1ELb1ELb0EEENS1_21CollectiveEpilogueFwdINS6_IJS8_SA_S9_EEENS6_IJNS7_ILi1EEESI_SI_EEESC_SE_Li256ELb1ELb1ELb0ELb0EEENS1_19SingleTileSchedulerILb1ELb0ELb1ELi128EEEEEEEEEvNT_6ParamsE)
        /*0098*/ 	.word	0x00000004


	//----- nvinfo : EIATTR_FRAME_SIZE
	.align		4
.L_36:
        /*009c*/ 	.byte	0x04, 0x11
        /*009e*/ 	.short	(.L_38 - .L_37)
	.align		4
.L_37:
        /*00a0*/ 	.word	index@(_ZN7cutlass13device_kernelIN5flash19enable_sm80_to_sm89INS1_16FlashAttnFwdSm80INS1_25CollectiveMainloopFwdSm80ILi8ELi1ELb0EN4cute5tupleIJNS5_1CILi128EEENS7_ILi48EEENS7_ILi256EEEEEELi256ENS_10bfloat16_tEfNS_4arch4Sm80ELb0ELb0ELb0ELb1ELb0ELb1ELb1ELb0EEENS1_21CollectiveEpilogueFwdINS6_IJS8_SA_S9_EEENS6_IJNS7_ILi1EEESI_SI_EEESC_SE_Li256ELb1ELb1ELb0ELb0EEENS1_19SingleTileSchedulerILb1ELb0ELb1ELi128EEEEEEEEEvNT_6ParamsE)
        /*00a4*/ 	.word	0x00000000


	//----- nvinfo : EIATTR_REGCOUNT
	.align		4
.L_38:
        /*00a8*/ 	.byte	0x04, 0x2f
        /*00aa*/ 	.short	(.L_40 - .L_39)
	.align		4
.L_39:
        /*00ac*/ 	.word	index@(_ZN7cutlass13device_kernelIN5flash19enable_sm80_to_sm89INS1_16FlashAttnFwdSm80INS1_25CollectiveMainloopFwdSm80ILi8ELi1ELb0EN4cute5tupleIJNS5_1CILi128EEENS7_ILi96EEENS7_ILi256EEEEEELi256ENS_10bfloat16_tEfNS_4arch4Sm80ELb0ELb0ELb0ELb1ELb0ELb0ELb1ELb0EEENS1_21CollectiveEpilogueFwdINS6_IJS8_SA_S9_EEENS6_IJNS7_ILi1EEESI_SI_EEESC_SE_Li256ELb1ELb1ELb0ELb0EEENS1_19SingleTileSchedulerILb1ELb0ELb1ELi128EEEEEEEEEvNT_6ParamsE)
        /*00b0*/ 	.word	0x00000004


	//----- nvinfo : EIATTR_FRAME_SIZE
	.align		4
.L_40:
        /*00b4*/ 	.byte	0x04, 0x11
        /*00b6*/ 	.short	(.L_42 - .L_41)
	.align		4
.L_41:
        /*00b8*/ 	.word	index@(_ZN7cutlass13device_kernelIN5flash19enable_sm80_to_sm89INS1_16FlashAttnFwdSm80INS1_25CollectiveMainloopFwdSm80ILi8ELi1ELb0EN4cute5tupleIJNS5_1CILi128EEENS7_ILi96EEENS7_ILi256EEEEEELi256ENS_10bfloat16_tEfNS_4arch4Sm80ELb0ELb0ELb0ELb1ELb0ELb0ELb1ELb0EEENS1_21CollectiveEpilogueFwdINS6_IJS8_SA_S9_EEENS6_IJNS7_ILi1EEESI_SI_EEESC_SE_Li256ELb1ELb1ELb0ELb0EEENS1_19SingleTileSchedulerILb1ELb0ELb1ELi128EEEEEEEEEvNT_6ParamsE)
        /*00bc*/ 	.word	0x00000000


	//----- nvinfo : EIATTR_REGCOUNT
	.align		4
.L_42:
        /*00c0*/ 	.byte	0x04, 0x2f
        /*00c2*/ 	.short	(.L_44 - .L_43)
	.align		4
.L_43:
        /*00c4*/ 	.word	index@(_ZN7cutlass13device_kernelIN5flash19enable_sm80_to_sm89INS1_16FlashAttnFwdSm80INS1_25CollectiveMainloopFwdSm80ILi8ELi1ELb0EN4cute5tupleIJNS5_1CILi128EEENS7_ILi96EEENS7_ILi256EEEEEELi256ENS_10bfloat16_tEfNS_4arch4Sm80ELb0ELb0ELb0ELb0ELb0ELb0ELb1ELb0EEENS1_21CollectiveEpilogueFwdINS6_IJS8_SA_S9_EEENS6_IJNS7_ILi1EEESI_SI_EEESC_SE_Li256ELb0ELb1ELb0ELb0EEENS1_19SingleTileSchedulerILb0ELb0ELb1ELi128EEEEEEEEEvNT_6ParamsE)
        /*00c8*/ 	.word	0x00000004


	//----- nvinfo : EIATTR_FRAME_SIZE
	.align		4
.L_44:
        /*00cc*/ 	.byte	0x04, 0x11
        /*00ce*/ 	.short	(.L_46 - .L_45)
	.align		4
.L_45:
        /*00d0*/ 	.word	index@(_ZN7cutlass13device_kernelIN5flash19enable_sm80_to_sm89INS1_16FlashAttnFwdSm80INS1_25CollectiveMainloopFwdSm80ILi8ELi1ELb0EN4cute5tupleIJNS5_1CILi128EEENS7_ILi96EEENS7_ILi256EEEEEELi256ENS_10bfloat16_tEfNS_4arch4Sm80ELb0ELb0ELb0ELb0ELb0ELb0ELb1ELb0EEENS1_21CollectiveEpilogueFwdINS6_IJS8_SA_S9_EEENS6_IJNS7_ILi1EEESI_SI_EEESC_SE_Li256ELb0ELb1ELb0ELb0EEENS1_19SingleTileSchedulerILb0ELb0ELb1ELi128EEEEEEEEEvNT_6ParamsE)
        /*00d4*/ 	.word	0x00000000


	//----- nvinfo : EIATTR_REGCOUNT
	.align		4
.L_46:
        /*00d8*/ 	.byte	0x04, 0x2f
        /*00da*/ 	.short	(.L_48 - .L_47)
	.align		4
.L_47:
        /*00dc*/ 	.word	index@(_ZN7cutlass13device_kernelIN5flash19enable_sm80_to_sm89INS1_16FlashAttnFwdSm80INS1_25CollectiveMainloopFwdSm80ILi8ELi1ELb0EN4cute5tupleIJNS5_1CILi128EEENS7_ILi32EEENS7_ILi256EEEEEELi256ENS_10bfloat16_tEfNS_4arch4Sm80ELb1ELb0ELb0ELb1ELb0ELb1ELb1ELb0EEENS1_21CollectiveEpilogueFwdINS6_IJS8_SA_S9_EEENS6_IJNS7_ILi1EEESI_SI_EEESC_SE_Li256ELb1ELb1ELb0ELb0EEENS1_19SingleTileSchedulerILb1ELb0ELb1ELi128EEEEEEEEEvNT_6ParamsE)
        /*00e0*/ 	.word	0x00000004


	//----- nvinfo : EIATTR_FRAME_SIZE
	.align		4
.L_48:
        /*00e4*/ 	.byte	0x04, 0x11
        /*00e6*/ 	.short	(.L_50 - .L_49)
	.align		4
.L_49:
        /*00e8*/ 	.word	index@(_ZN7cutlass13device_kernelIN5flash19enable_sm80_to_sm89INS1_16FlashAttnFwdSm80INS1_25CollectiveMainloopFwdSm80ILi8ELi1ELb0EN4cute5tupleIJNS5_1CILi128EEENS7_ILi32EEENS7_ILi256EEEEEELi256ENS_10bfloat16_tEfNS_4arch4Sm80ELb1ELb0ELb0ELb1ELb0ELb1ELb1ELb0EEENS1_21CollectiveEpilogueFwdINS6_IJS8_SA_S9_EEENS6_IJNS7_ILi1EEESI_SI_EEESC_SE_Li256ELb1ELb1ELb0ELb0EEENS1_19SingleTileSchedulerILb1ELb0ELb1ELi128EEEEEEEEEvNT_6ParamsE)
        /*00ec*/ 	.word	0x00000000


	//----- nvinfo : EIATTR_REGCOUNT
	.align		4
.L_50:
        /*00f0*/ 	.byte	0x04, 0x2f
        /*00f2*/ 	.short	(.L_52 - .L_51)
	.align		4
.L_51:
        /*00f4*/ 	.word	index@(_ZN7cutlass13device_kernelIN5flash19enable_sm80_to_sm89INS1_16FlashAttnFwdSm80INS1_25CollectiveMainloopFwdSm80ILi8ELi1ELb1EN4cute5tupleIJNS5_1CILi128EEENS7_ILi64EEENS7_ILi256EEEEEELi256ENS_10bfloat16_tEfNS_4arch4Sm80ELb1ELb0ELb0ELb1ELb0ELb0ELb1ELb0EEENS1_21CollectiveEpilogueFwdINS6_IJS8_SA_S9_EEENS6_IJNS7_ILi1EEESI_SI_EEESC_SE_Li256ELb1ELb1ELb0ELb0EEENS1_19SingleTileSchedulerILb1ELb0ELb1ELi128EEEEEEEEEvNT_6ParamsE)
        /*00f8*/ 	.word	0x00000004


	//----- nvinfo : EIATTR_FRAME_SIZE
	.align		4
.L_52:
        /*00fc*/ 	.byte	0x04, 0x11
        /*00fe*/ 	.short	(.L_54 - .L_53)
	.align		4
.L_53:
        /*0100*/ 	.word	index@(_ZN7cutlass13device_kernelIN5flash19enable_sm80_to_sm89INS1_16FlashAttnFwdSm80INS1_25CollectiveMainloopFwdSm80ILi8ELi1ELb1EN4cute5tupleIJNS5_1CILi128EEENS7_ILi64EEENS7_ILi256EEEEEELi256ENS_10bfloat16_tEfNS_4arch4Sm80ELb1ELb0ELb0ELb1ELb0ELb0ELb1ELb0EEENS1_21CollectiveEpilogueFwdINS6_IJS8_SA_S9_EEENS6_IJNS7_ILi1EEESI_SI_EEESC_SE_Li256ELb1ELb1ELb0ELb0EEENS1_19SingleTileSchedulerILb1ELb0ELb1ELi128EEEEEEEEEvNT_6ParamsE)
        /*0104*/ 	.word	0x00000000


	//----- nvinfo : EIATTR_REGCOUNT
	.align		4
.L_54:
        /*0108*/ 	.byte	0x04, 0x2f
        /*010a*/ 	.short	(.L_56 - .L_55)
	.align		4
.L_55:
        /*010c*/ 	.word	index@(_ZN7cutlass13device_kernelIN5flash19enable_sm80_to_sm89INS1_16FlashAttnFwdSm80INS1_25CollectiveMainloopFwdSm80ILi8ELi1ELb1EN4cute5tupleIJNS5_1CILi128EEENS7_ILi64EEENS7_ILi256EEEEEELi256ENS_10bfloat16_tEfNS_4arch4Sm80ELb1ELb0ELb0ELb0ELb0ELb0ELb1ELb0EEENS1_21CollectiveEpilogueFwdINS6_IJS8_SA_S9_EEENS6_IJNS7_ILi1EEESI_SI_EEESC_SE_Li256ELb0ELb1ELb0ELb0EEENS1_30DynamicPersistentTileSchedulerILi256ELi256ELb0ELb1ELb0EEEEEEEEEvNT_6ParamsE)
        /*0110*/ 	.word	0x00000004


	//----- nvinfo : EIATTR_FRAME_SIZE
	.align		4
.L_56:
        /*0114*/ 	.byte	0x04, 0x11
        /*0116*/ 	.short	(.L_58 - .L_57)
	.align		4
.L_57:
        /*0118*/ 	.word	index@(_ZN7cutlass13device_kernelIN5flash19enable_sm80_to_sm89INS1_16FlashAttnFwdSm80INS1_25CollectiveMainloopFwdSm80ILi8ELi1ELb1EN4cute5tupleIJNS5_1CILi128EEENS7_ILi64EEENS7_ILi256EEEEEELi256ENS_10bfloat16_tEfNS_4arch4Sm80ELb1ELb0ELb0ELb0ELb0ELb0ELb1ELb0EEENS1_21CollectiveEpilogueFwdINS6_IJS8_SA_S9_EEENS6_IJNS7_ILi1EEESI_SI_EEESC_SE_Li256ELb0ELb1ELb0ELb0EEENS1_30DynamicPersistentTileSchedulerILi256ELi256ELb0ELb1ELb0EEEEEEEEEvNT_6ParamsE)
        /*011c*/ 	.word	0x00000000


	//----- nvinfo : EIATTR_REGCOUNT
	.align		4
.L_58:
        /*0120*/ 	.byte	0x04, 0x2f
        /*0122*/ 	.short	(.L_60 - .L_59)
	.align		4
.L_59:
        /*0124*/ 	.word	index@(_ZN7cutlass13device_kernelIN5flash19enable_sm80_to_sm89INS1_16FlashAttnFwdSm80INS1_25CollectiveMainloopFwdSm80ILi8ELi1ELb0EN4cute5tupleIJNS5_1CILi128EEENS7_ILi32EEENS7_ILi256EEEEEELi256ENS_10bfloat16_tEfNS_4arch4Sm80ELb0ELb1ELb0ELb1ELb0ELb1ELb1ELb0EEENS1_21CollectiveEpilogueFwdINS6_IJS8_SA_S9_EEENS6_IJNS7_ILi1EEESI_SI_EEESC_SE_Li256ELb1ELb1ELb0ELb0EEENS1_19SingleTileSchedulerILb1ELb0ELb1ELi128EEEEEEEEEvNT_6ParamsE)
        /*0128*/ 	.word	0x00000004


	//----- nvinfo : EIATTR_FRAME_SIZE
	.align		4
.L_60:
        /*012c*/ 	.byte	0x04, 0x11
        /*012e*/ 	.short	(.L_62 - .L_61)
	.align		4
.L_61:
        /*0130*/ 	.word	index@(_ZN7cutlass13device_kernelIN5flash19enable_sm80_to_sm89INS1_16FlashAttnFwdSm80INS1_25CollectiveMainloopFwdSm80ILi8ELi1ELb0EN4cute5tupleIJNS5_1CILi128EEENS7_ILi32EEENS7_ILi256EEEEEELi256ENS_10bfloat16_tEfNS_4arch4Sm80ELb0ELb1ELb0ELb1ELb0ELb1ELb1ELb0EEENS1_21CollectiveEpilogueFwdINS6_IJS8_SA_S9_EEENS6_IJNS7_ILi1EEESI_SI_EEESC_SE_Li256ELb1ELb1ELb0ELb0EEENS1_19SingleTileSchedulerILb1ELb0ELb1ELi128EEEEEEEEEvNT_6ParamsE)
        /*0134*/ 	.word	0x00000000


	//----- nvinfo : EIATTR_REGCOUNT
	.align		4
.L_62:
        /*0138*/ 	.byte	0x04, 0x2f
        /*013a*/ 	.short	(.L_64 - .L_63)
	.align		4
.L_63:
        /*013c*/ 	.word	index@(_ZN7cutlass13device_kernelIN5flash19enable_sm80_to_sm89INS1_16FlashAttnFwdSm80INS1_25CollectiveMainloopFwdSm80ILi8ELi1ELb1EN4cute5tupleIJNS5_1CILi128EEENS7_ILi48EEENS7_ILi256EEEEEELi256ENS_10bfloat16_tEfNS_4arch4Sm80ELb0ELb1ELb0ELb1ELb0ELb0ELb1ELb0EEENS1_21CollectiveEpilogueFwdINS6_IJS8_SA_S9_EEENS6_IJNS7_ILi1EEESI_SI_EEESC_SE_Li256ELb1ELb1ELb0ELb0EEENS1_19SingleTileSchedulerILb1ELb0ELb1ELi128EEEEEEEEEvNT_6ParamsE)
        /*0140*/ 	.word	0x00000004


	//----- nvinfo : EIATTR_FRAME_SIZE
	.align		4
.L_64:
        /*0144*/ 	.byte	0x04, 0x11
        /*0146*/ 	.short	(.L_66 - .L_65)
	.align		4
.L_65:
        /*0148*/ 	.word	index@(_ZN7cutlass13device_kernelIN5flash19enable_sm80_to_sm89INS1_16FlashAttnFwdSm80INS1_25CollectiveMainloopFwdSm80ILi8ELi1ELb1EN4cute5tupleIJNS5_1CILi128EEENS7_ILi48EEENS7_ILi256EEEEEELi256ENS_10bfloat16_tEfNS_4arch4Sm80ELb0ELb1ELb0ELb1ELb0ELb0ELb1ELb0EEENS1_21CollectiveEpilogueFwdINS6_IJS8_SA_S9_EEENS6_IJNS7_ILi1EEESI_SI_EEESC_SE_Li256ELb1ELb1ELb0ELb0EEENS1_19SingleTileSchedulerILb1ELb0ELb1ELi128EEEEEEEEEvNT_6ParamsE)
        /*014c*/ 	.word	0x00000000


	//----- nvinfo : EIATTR_REGCOUNT
	.align		4
.L_66:
        /*0150*/ 	.byte	0x04, 0x2f
        /*0152*/ 	.short	(.L_68 - .L_67)
	.align		4
.L_67:
        /*0154*/ 	.word	index@(_ZN7cutlass13device_kernelIN5flash19enable_sm80_to_sm89INS1_16FlashAttnFwdSm80INS1_25CollectiveMainloopFwdSm80ILi8ELi1ELb1EN4cute5tupleIJNS5_1CILi128EEENS7_ILi48EEENS7_ILi256EEEEEELi256ENS_10bfloat16_tEfNS_4arch4Sm80ELb0ELb1ELb0ELb0ELb0ELb0ELb1ELb0EEENS1_21CollectiveEpilogueFwdINS6_IJS8_SA_S9_EEENS6_IJNS7_ILi1EEESI_SI_EEESC_SE_Li256ELb0ELb1ELb0ELb0EEENS1_19SingleTileSchedulerILb0ELb0ELb1ELi128EEEEEEEEEvNT_6ParamsE)
        /*0158*/ 	.word	0x00000004


	//----- nvinfo : EIATTR_FRAME_SIZE
	.align		4
.L_68:
        /*015c*/ 	.byte	0x04, 0x11
        /*015e*/ 	.short	(.L_70 - .L_69)
	.align		4
.L_69:
        /*0160*/ 	.word	index@(_ZN7cutlass13device_kernelIN5flash19enable_sm80_to_sm89INS1_16FlashAttnFwdSm80INS1_25CollectiveMainloopFwdSm80ILi8ELi1ELb1EN4cute5tupleIJNS5_1CILi128EEENS7_ILi48EEENS7_ILi256EEEEEELi256ENS_10bfloat16_tEfNS_4arch4Sm80ELb0ELb1ELb0ELb0ELb0ELb0ELb1ELb0EEENS1_21CollectiveEpilogueFwdINS6_IJS8_SA_S9_EEENS6_IJNS7_ILi1EEESI_SI_EEESC_SE_Li256ELb0ELb1ELb0ELb0EEENS1_19SingleTileSchedulerILb0ELb0ELb1ELi128EEEEEEEEEvNT_6ParamsE)
        /*0164*/ 	.word	0x00000000


	//----- nvinfo : EIATTR_REGCOUNT
	.align		4
.L_70:
        /*0168*/ 	.byte	0x04, 0x2f
        /*016a*/ 	.short	(.L_72 - .L_71)
	.align		4
.L_71:
        /*016c*/ 	.word	index@(_ZN7cutlass13device_kernelIN5flash19enable_sm80_to_sm89INS1_16FlashAttnFwdSm80INS1_25CollectiveMainloopFwdSm80ILi8ELi1ELb0EN4cute5tupleIJNS5_1CILi128EEENS7_ILi32EEENS7_ILi256EEEEEELi256ENS_10bfloat16_tEfNS_4arch4Sm80ELb0ELb0ELb0ELb1ELb0ELb1ELb1ELb0EEENS1_21CollectiveEpilogueFwdINS6_IJS8_SA_S9_EEENS6_IJNS7_ILi1EEESI_SI_EEESC_SE_Li256ELb1ELb1ELb0ELb0EEENS1_19SingleTileSchedulerILb1ELb0ELb1ELi128EEEEEEEEEvNT_6ParamsE)
        /*0170*/ 	.word	0x00000004


	//----- nvinfo : EIATTR_FRAME_SIZE
	.align		4
.L_72:
        /*0174*/ 	.byte	0x04, 0x11
        /*0176*/ 	.short	(.L_74 - .L_73)
	.align		4
.L_73:
        /*0178*/ 	.word	index@(_ZN7cutlass13device_kernelIN5flash19enable_sm80_to_sm89INS1_16FlashAttnFwdSm80INS1_25CollectiveMainloopFwdSm80ILi8ELi1ELb0EN4cute5tupleIJNS5_1CILi128EEENS7_ILi32EEENS7_ILi256EEEEEELi256ENS_10bfloat16_tEfNS_4arch4Sm80ELb0ELb0ELb0ELb1ELb0ELb1ELb1ELb0EEENS1_21CollectiveEpilogueFwdINS6_IJS8_SA_S9_EEENS6_IJNS7_ILi1EEESI_SI_EEESC_SE_Li256ELb1ELb1ELb0ELb0EEENS1_19SingleTileSchedulerILb1ELb0ELb1ELi128EEEEEEEEEvNT_6ParamsE)
        /*017c*/ 	.word	0x00000000


	//----- nvinfo : EIATTR_REGCOUNT
	.align		4
.L_74:
        /*0180*/ 	.byte	0x04, 0x2f
        /*0182*/ 	.short	(.L_76 - .L_75)
	.align		4
.L_75:
        /*0184*/ 	.word	index@(_ZN7cutlass13device_kernelIN5flash19enable_sm80_to_sm89INS1_16FlashAttnFwdSm80INS1_25CollectiveMainloopFwdSm80ILi8ELi1ELb1EN4cute5tupleIJNS5_1CILi128EEENS7_ILi64EEENS7_ILi256EEEEEELi256ENS_10bfloat16_tEfNS_4arch4Sm80ELb0ELb0ELb0ELb1ELb0ELb0ELb1ELb0EEENS1_21CollectiveEpilogueFwdINS6_IJS8_SA_S9_EEENS6_IJNS7_ILi1EEESI_SI_EEESC_SE_Li256ELb1ELb1ELb0ELb0EEENS1_19SingleTileSchedulerILb1ELb0ELb1ELi128EEEEEEEEEvNT_6ParamsE)
        /*0188*/ 	.word	0x00000004


	//----- nvinfo : EIATTR_FRAME_SIZE
	.align		4
.L_76:
        /*018c*/ 	.byte	0x04, 0x11
        /*018e*/ 	.short	(.L_78 - .L_77)
	.align		4
.L_77:
        /*0190*/ 	.word	index@(_ZN7cutlass13device_kernelIN5flash19enable_sm80_to_sm89INS1_16FlashAttnFwdSm80INS1_25CollectiveMainloopFwdSm80ILi8ELi1ELb1EN4cute5tupleIJNS5_1CILi128EEENS7_ILi64EEENS7_ILi256EEEEEELi256ENS_10bfloat16_tEfNS_4arch4Sm80ELb0ELb0ELb0ELb1ELb0ELb0ELb1ELb0EEENS1_21CollectiveEpilogueFwdINS6_IJS8_SA_S9_EEENS6_IJNS7_ILi1EEESI_SI_EEESC_SE_Li256ELb1ELb1ELb0ELb0EEENS1_19SingleTileSchedulerILb1ELb0ELb1ELi128EEEEEEEEEvNT_6ParamsE)
        /*0194*/ 	.word	0x00000000


	//----- nvinfo : EIATTR_REGCOUNT
	.align		4
.L_78:
        /*0198*/ 	.byte	0x04, 0x2f
        /*019a*/ 	.short	(.L_80 - .L_79)
	.align		4
.L_79:
        /*019c*/ 	.word	index@(_ZN7cutlass13device_kernelIN5flash19enable_sm80_to_sm89INS1_16FlashAttnFwdSm80INS1_25CollectiveMainloopFwdSm80ILi8ELi1ELb1EN4cute5tupleIJNS5_1CILi128EEENS7_ILi64EEENS7_ILi256EEEEEELi256ENS_10bfloat16_tEfNS_4arch4Sm80ELb0ELb0ELb0ELb0ELb0ELb0ELb1ELb0EEENS1_21CollectiveEpilogueFwdINS6_IJS8_SA_S9_EEENS6_IJNS7_ILi1EEESI_SI_EEESC_SE_Li256ELb0ELb1ELb0ELb0EEENS1_19SingleTileSchedulerILb0ELb0ELb1ELi128EEEEEEEEEvNT_6ParamsE)
        /*01a0*/ 	.word	0x00000004


	//----- nvinfo : EIATTR_FRAME_SIZE
	.align		4
.L_80:
        /*01a4*/ 	.byte	0x04, 0x11
        /*01a6*/ 	.short	(.L_82 - .L_81)
	.align		4
.L_81:
        /*01a8*/ 	.word	index@(_ZN7cutlass13device_kernelIN5flash19enable_sm80_to_sm89INS1_16FlashAttnFwdSm80INS1_25CollectiveMainloopFwdSm80ILi8ELi1ELb1EN4cute5tupleIJNS5_1CILi128EEENS7_ILi64EEENS7_ILi256EEEEEELi256ENS_10bfloat16_tEfNS_4arch4Sm80ELb0ELb0ELb0ELb0ELb0ELb0ELb1ELb0EEENS1_21CollectiveEpilogueFwdINS6_IJS8_SA_S9_EEENS6_IJNS7_ILi1EEESI_SI_EEESC_SE_Li256ELb0ELb1ELb0ELb0EEENS1_19SingleTileSchedulerILb0ELb0ELb1ELi128EEEEEEEEEvNT_6ParamsE)
        /*01ac*/ 	.word	0x00000000


	//----- nvinfo : EIATTR_MIN_STACK_SIZE
	.align		4
.L_82:
        /*01b0*/ 	.byte	0x04, 0x12
        /*01b2*/ 	.short	(.L_84 - .L_83)
	.align		4
.L_83:
        /*01b4*/ 	.word	index@(_ZN7cutlass13device_kernelIN5flash19enable_sm80_to_sm89INS1_16FlashAttnFwdSm80INS1_25CollectiveMainloopFwdSm80ILi8ELi1ELb1EN4cute5tupleIJNS5_1CILi128EEENS7_ILi64EEENS7_ILi256EEEEEELi256ENS_10bfloat16_tEfNS_4arch4Sm80ELb0ELb0ELb0ELb0ELb0ELb0ELb1ELb0EEENS1_21CollectiveEpilogueFwdINS6_IJS8_SA_S9_EEENS6_IJNS7_ILi1EEESI_SI_EEESC_SE_Li256ELb0ELb1ELb0ELb0EEENS1_19SingleTileSchedulerILb0ELb0ELb1ELi128EEEEEEEEEvNT_6ParamsE)
        /*01b8*/ 	.word	0x00000000


	//----- nvinfo : EIATTR_MIN_STACK_SIZE
	.align		4
.L_84:
        /*01bc*/ 	.byte	0x04, 0x12
        /*01be*/ 	.short	(.L_86 - .L_85)
	.align		4
.L_85:
        /*01c0*/ 	.word	index@(_ZN7cutlass13device_kernelIN5flash19enable_sm80_to_sm89INS1_16FlashAttnFwdSm80INS1_25CollectiveMainloopFwdSm80ILi8ELi1ELb1EN4cute5tupleIJNS5_1CILi128EEENS7_ILi64EEENS7_ILi256EEEEEELi256ENS_10bfloat16_tEfNS_4arch4Sm80ELb0ELb0ELb0ELb1ELb0ELb0ELb1ELb0EEENS1_21CollectiveEpilogueFwdINS6_IJS8_SA_S9_EEENS6_IJNS7_ILi1EEESI_SI_EEESC_SE_Li256ELb1ELb1ELb0ELb0EEENS1_19SingleTileSchedulerILb1ELb0ELb1ELi128EEEEEEEEEvNT_6ParamsE)
        /*01c4*/ 	.word	0x00000000


	//----- nvinfo : EIATTR_MIN_STACK_SIZE
	.align		4
.L_86:
        /*01c8*/ 	.byte	0x04, 0x12
        /*01ca*/ 	.short	(.L_88 - .L_87)
	.align		4
.L_87:
        /*01cc*/ 	.word	index@(_ZN7cutlass13device_kernelIN5flash19enable_sm80_to_sm89INS1_16FlashAttnFwdSm80INS1_25CollectiveMainloopFwdSm80ILi8ELi1ELb0EN4cute5tupleIJNS5_1CILi128EEENS7_ILi32EEENS7_ILi256EEEEEELi256ENS_10bfloat16_tEfNS_4arch4Sm80ELb0ELb0ELb0ELb1ELb0ELb1ELb1ELb0EEENS1_21CollectiveEpilogueFwdINS6_IJS8_SA_S9_EEENS6_IJNS7_ILi1EEESI_SI_EEESC_SE_Li256ELb1ELb1ELb0ELb0EEENS1_19SingleTileSchedulerILb1ELb0ELb1ELi128EEEEEEEEEvNT_6ParamsE)
        /*01d0*/ 	.word	0x00000000


	//----- nvinfo : EIATTR_MIN_STACK_SIZE
	.align		4
.L_88:
        /*01d4*/ 	.byte	0x04, 0x12
        /*01d6*/ 	.short	(.L_90 - .L_89)
	.align		4
.L_89:
        /*01d8*/ 	.word	index@(_ZN7cutlass13device_kernelIN5flash19enable_sm80_to_sm89INS1_16FlashAttnFwdSm80INS1_25CollectiveMainloopFwdSm80ILi8ELi1ELb1EN4cute5tupleIJNS5_1CILi128EEENS7_ILi48EEENS7_ILi256EEEEEELi256ENS_10bfloat16_tEfNS_4arch4Sm80ELb0ELb1ELb0ELb0ELb0ELb0ELb1ELb0EEENS1_21CollectiveEpilogueFwdINS6_IJS8_SA_S9_EEENS6_IJNS7_ILi1EEESI_SI_EEESC_SE_Li256ELb0ELb1ELb0ELb0EEENS1_19SingleTileSchedulerILb0ELb0ELb1ELi128EEEEEEEEEvNT_6ParamsE)
        /*01dc*/ 	.word	0x00000000


	//----- nvinfo : EIATTR_MIN_STACK_SIZE
	.align		4
.L_90:
        /*01e0*/ 	.byte	0x04, 0x12
        /*01e2*/ 	.short	(.L_92 - .L_91)
	.align		4
.L_91:
        /*01e4*/ 	.word	index@(_ZN7cutlass13device_kernelIN5flash19enable_sm80_to_sm89INS1_16FlashAttnFwdSm80INS1_25CollectiveMainloopFwdSm80ILi8ELi1ELb1EN4cute5tupleIJNS5_1CILi128EEENS7_ILi48EEENS7_ILi256EEEEEELi256ENS_10bfloat16_tEfNS_4arch4Sm80ELb0ELb1ELb0ELb1ELb0ELb0ELb1ELb0EEENS1_21CollectiveEpilogueFwdINS6_IJS8_SA_S9_EEENS6_IJNS7_ILi1EEESI_SI_EEESC_SE_Li256ELb1ELb1ELb0ELb0EEENS1_19SingleTileSchedulerILb1ELb0ELb1ELi128EEEEEEEEEvNT_6ParamsE)
        /*01e8*/ 	.word	0x00000000


	//----- nvinfo : EIATTR_MIN_STACK_SIZE
	.align		4
.L_92:
        /*01ec*/ 	.byte	0x04, 0x12
        /*01ee*/ 	.short	(.L_94 - .L_93)
	.align		4
.L_93:
        /*01f0*/ 	.word	index@(_ZN7cutlass13device_kernelIN5flash19enable_sm80_to_sm89INS1_16FlashAttnFwdSm80INS1_25CollectiveMainloopFwdSm80ILi8ELi1ELb0EN4cute5tupleIJNS5_1CILi128EEENS7_ILi32EEENS7_ILi256EEEEEELi256ENS_10bfloat16_tEfNS_4arch4Sm80ELb0ELb1ELb0ELb1ELb0ELb1ELb1ELb0EEENS1_21CollectiveEpilogueFwdINS6_IJS8_SA_S9_EEENS6_IJNS7_ILi1EEESI_SI_EEESC_SE_Li256ELb1ELb1ELb0ELb0EEENS1_19SingleTileSchedulerILb1ELb0ELb1ELi128EEEEEEEEEvNT_6ParamsE)
        /*01f4*/ 	.word	0x00000000


	//----- nvinfo : EIATTR_MIN_STACK_SIZE
	.align		4
.L_94:
        /*01f8*/ 	.byte	0x04, 0x12
        /*01fa*/ 	.short	(.L_96 - .L_95)
	.align		4
.L_95:
        /*01fc*/ 	.word	index@(_ZN7cutlass13device_kernelIN5flash19enable_sm80_to_sm89INS1_16FlashAttnFwdSm80INS1_25CollectiveMainloopFwdSm80ILi8ELi1ELb1EN4cute5tupleIJNS5_1CILi128EEENS7_ILi64EEENS7_ILi256EEEEEELi256ENS_10bfloat16_tEfNS_4arch4Sm80ELb1ELb0ELb0ELb0ELb0ELb0ELb1ELb0EEENS1_21CollectiveEpilogueFwdINS6_IJS8_SA_S9_EEENS6_IJNS7_ILi1EEESI_SI_EEESC_SE_Li256ELb0ELb1ELb0ELb0EEENS1_30DynamicPersistentTileSchedulerILi256ELi256ELb0ELb1ELb0EEEEEEEEEvNT_6ParamsE)
        /*0200*/ 	.word	0x00000000


	//----- nvinfo : EIATTR_MIN_STACK_SIZE
	.align		4
.L_96:
        /*0204*/ 	.byte	0x04, 0x12
        /*0206*/ 	.short	(.L_98 - .L_97)
	.align		4
.L_97:
        /*0208*/ 	.word	index@(_ZN7cutlass13device_kernelIN5flash19enable_sm80_to_sm89INS1_16FlashAttnFwdSm80INS1_25CollectiveMainloopFwdSm80ILi8ELi1ELb1EN4cute5tupleIJNS5_1CILi128EEENS7_ILi64EEENS7_ILi256EEEEEELi256ENS_10bfloat16_tEfNS_4arch4Sm80ELb1ELb0ELb0ELb1ELb0ELb0ELb1ELb0EEENS1_21CollectiveEpilogueFwdINS6_IJS8_SA_S9_EEENS6_IJNS7_ILi1EEESI_SI_EEESC_SE_Li256ELb1ELb1ELb0ELb0EEENS1_19SingleTileSchedulerILb1ELb0ELb1ELi128EEEEEEEEEvNT_6ParamsE)
        /*020c*/ 	.word	0x00000000


	//----- nvinfo : EIATTR_MIN_STACK_SIZE
	.align		4
.L_98:
        /*0210*/ 	.byte	0x04, 0x12
        /*0212*/ 	.short	(.L_100 - .L_99)
	.align		4
.L_99:
        /*0214*/ 	.word	index@(_ZN7cutlass13device_kernelIN5flash19enable_sm80_to_sm89INS1_16FlashAttnFwdSm80INS1_25CollectiveMainloopFwdSm80ILi8ELi1ELb0EN4cute5tupleIJNS5_1CILi128EEENS7_ILi32EEENS7_ILi256EEEEEELi256ENS_10bfloat16_tEfNS_4arch4Sm80ELb1ELb0ELb0ELb1ELb0ELb1ELb1ELb0EEENS1_21CollectiveEpilogueFwdINS6_IJS8_SA_S9_EEENS6_IJNS7_ILi1EEESI_SI_EEESC_SE_Li256ELb1ELb1ELb0ELb0EEENS1_19SingleTileSchedulerILb1ELb0ELb1ELi128EEEEEEEEEvNT_6ParamsE)
        /*0218*/ 	.word	0x00000000


	//----- nvinfo : EIATTR_MIN_STACK_SIZE
	.align		4
.L_100:
        /*021c*/ 	.byte	0x04, 0x12
        /*021e*/ 	.short	(.L_102 - .L_101)
	.align		4
.L_101:
        /*0220*/ 	.word	index@(_ZN7cutlass13device_kernelIN5flash19enable_sm80_to_sm89INS1_16FlashAttnFwdSm80INS1_25CollectiveMainloopFwdSm80ILi8ELi1ELb0EN4cute5tupleIJNS5_1CILi128EEENS7_ILi96EEENS7_ILi256EEEEEELi256ENS_10bfloat16_tEfNS_4arch4Sm80ELb0ELb0ELb0ELb0ELb0ELb0ELb1ELb0EEENS1_21CollectiveEpilogueFwdINS6_IJS8_SA_S9_EEENS6_IJNS7_ILi1EEESI_SI_EEESC_SE_Li256ELb0ELb1ELb0ELb0EEENS1_19SingleTileSchedulerILb0ELb0ELb1ELi128EEEEEEEEEvNT_6ParamsE)
        /*0224*/ 	.word	0x00000000


	//----- nvinfo : EIATTR_MIN_STACK_SIZE
	.align		4
.L_102:
        /*0228*/ 	.byte	0x04, 0x12
        /*022a*/ 	.short	(.L_104 - .L_103)
	.align		4
.L_103:
        /*022c*/ 	.word	index@(_ZN7cutlass13device_kernelIN5flash19enable_sm80_to_sm89INS1_16FlashAttnFwdSm80INS1_25CollectiveMainloopFwdSm80ILi8ELi1ELb0EN4cute5tupleIJNS5_1CILi128EEENS7_ILi96EEENS7_ILi256EEEEEELi256ENS_10bfloat16_tEfNS_4arch4Sm80ELb0ELb0ELb0ELb1ELb0ELb0ELb1ELb0EEENS1_21CollectiveEpilogueFwdINS6_IJS8_SA_S9_EEENS6_IJNS7_ILi1EEESI_SI_EEESC_SE_Li256ELb1ELb1ELb0ELb0EEENS1_19SingleTileSchedulerILb1ELb0ELb1ELi128EEEEEEEEEvNT_6ParamsE)
        /*0230*/ 	.word	0x00000000


	//----- nvinfo : EIATTR_MIN_STACK_SIZE
	.align		4
.L_104:
        /*0234*/ 	.byte	0x04, 0x12
        /*0236*/ 	.short	(.L_106 - .L_105)
	.align		4
.L_105:
        /*0238*/ 	.word	index@(_ZN7cutlass13device_kernelIN5flash19enable_sm80_to_sm89INS1_16FlashAttnFwdSm80INS1_25CollectiveMainloopFwdSm80ILi8ELi1ELb0EN4cute5tupleIJNS5_1CILi128EEENS7_ILi48EEENS7_ILi256EEEEEELi256ENS_10bfloat16_tEfNS_4arch4Sm80ELb0ELb0ELb0ELb1ELb0ELb1ELb1ELb0EEENS1_21CollectiveEpilogueFwdINS6_IJS8_SA_S9_EEENS6_IJNS7_ILi1EEESI_SI_EEESC_SE_Li256ELb1ELb1ELb0ELb0EEENS1_19SingleTileSchedulerILb1ELb0ELb1ELi128EEEEEEEEEvNT_6ParamsE)
        /*023c*/ 	.word	0x00000000


	//----- nvinfo : EIATTR_MIN_STACK_SIZE
	.align		4
.L_106:
        /*0240*/ 	.byte	0x04, 0x12
        /*0242*/ 	.short	(.L_108 - .L_107)
	.align		4
.L_107:
        /*0244*/ 	.word	index@(_ZN7cutlass13device_kernelIN5flash19enable_sm80_to_sm89INS1_16FlashAttnFwdSm80INS1_25CollectiveMainloopFwdSm80ILi8ELi1ELb0EN4cute5tupleIJNS5_1CILi128EEENS7_ILi64EEENS7_ILi256EEEEEELi256ENS_10bfloat16_tEfNS_4arch4Sm80ELb0ELb1ELb0ELb0ELb0ELb0ELb1ELb0EEENS1_21CollectiveEpilogueFwdINS6_IJS8_SA_S9_EEENS6_IJNS7_ILi1EEESI_SI_EEESC_SE_Li256ELb0ELb1ELb0ELb0EEENS1_19SingleTileSchedulerILb0ELb0ELb1ELi128EEEEEEEEEvNT_6ParamsE)
        /*0248*/ 	.word	0x00000000


	//----- nvinfo : EIATTR_MIN_STACK_SIZE
	.align		4
.L_108:
        /*024c*/ 	.byte	0x04, 0x12
        /*024e*/ 	.short	(.L_110 - .L_109)
	.align		4
.L_109:
        /*0250*/ 	.word	index@(_ZN7cutlass13device_kernelIN5flash19enable_sm80_to_sm89INS1_16FlashAttnFwdSm80INS1_25CollectiveMainloopFwdSm80ILi8ELi1ELb0EN4cute5tupleIJNS5_1CILi128EEENS7_ILi64EEENS7_ILi256EEEEEELi256ENS_10bfloat16_tEfNS_4arch4Sm80ELb0ELb1ELb0ELb1ELb0ELb0ELb1ELb0EEENS1_21CollectiveEpilogueFwdINS6_IJS8_SA_S9_EEENS6_IJNS7_ILi1EEESI_SI_EEESC_SE_Li256ELb1ELb1ELb0ELb0EEENS1_19SingleTileSchedulerILb1ELb0ELb1ELi128EEEEEEEEEvNT_6ParamsE)
        /*0254*/ 	.word	0x00000000


	//----- nvinfo : EIATTR_MIN_STACK_SIZE
	.align		4
.L_110:
        /*0258*/ 	.byte	0x04, 0x12
        /*025a*/ 	.short	(.L_112 - .L_111)
	.align		4
.L_111:
        /*025c*/ 	.word	index@(_ZN7cutlass13device_kernelIN5flash19enable_sm80_to_sm89INS1_16FlashAttnFwdSm80INS1_25CollectiveMainloopFwdSm80ILi8ELi1ELb0EN4cute5tupleIJNS5_1CILi128EEENS7_ILi48EEENS7_ILi256EEEEEELi256ENS_10bfloat16_tEfNS_4arch4Sm80ELb0ELb1ELb0ELb1ELb0ELb1ELb1ELb0EEENS1_21CollectiveEpilogueFwdINS6_IJS8_SA_S9_EEENS6_IJNS7_ILi1EEESI_SI_EEESC_SE_Li256ELb1ELb1ELb0ELb0EEENS1_19SingleTileSchedulerILb1ELb0ELb1ELi128EEEEEEEEEvNT_6ParamsE)
        /*0260*/ 	.word	0x00000000


	//----- nvinfo : EIATTR_MIN_STACK_SIZE
	.align		4
.L_112:
        /*0264*/ 	.byte	0x04, 0x12
        /*0266*/ 	.short	(.L_114 - .L_113)
	.align		4
.L_113:
        /*0268*/ 	.word	index@(_ZN7cutlass13device_kernelIN5flash19enable_sm80_to_sm89INS1_16FlashAttnFwdSm80INS1_25CollectiveMainloopFwdSm80ILi8ELi1ELb0EN4cute5tupleIJNS5_1CILi128EEENS7_ILi96EEENS7_ILi256EEEEEELi256ENS_10bfloat16_tEfNS_4arch4Sm80ELb1ELb0ELb0ELb0ELb0ELb0ELb1ELb0EEENS1_21CollectiveEpilogueFwdINS6_IJS8_SA_S9_EEENS6_IJNS7_ILi1EEESI_SI_EEESC_SE_Li256ELb0ELb1ELb0ELb0EEENS1_30DynamicPersistentTileSchedulerILi256ELi256ELb0ELb1ELb0EEEEEEEEEvNT_6ParamsE)
        /*026c*/ 	.word	0x00000000


	//----- nvinfo : EIATTR_MIN_STACK_SIZE
	.align		4
.L_114:
        /*0270*/ 	.byte	0x04, 0x12
        /*0272*/ 	.short	(.L_116 - .L_115)
	.align		4
.L_115:
        /*0274*/ 	.word	index@(_ZN7cutlass13device_kernelIN5flash19enable_sm80_to_sm89INS1_16FlashAttnFwdSm80INS1_25CollectiveMainloopFwdSm80ILi8ELi1ELb0EN4cute5tupleIJNS5_1CILi128EEENS7_ILi96EEENS7_ILi256EEEEEELi256ENS_10bfloat16_tEfNS_4arch4Sm80ELb1ELb0ELb0ELb1ELb0ELb0ELb1ELb0EEENS1_21CollectiveEpilogueFwdINS6_IJS8_SA_S9_EEENS6_IJNS7_ILi1EEESI_SI_EEESC_SE_Li256ELb1ELb1ELb0ELb0EEENS1_19SingleTileSchedulerILb1ELb0ELb1ELi128EEEEEEEEEvNT_6ParamsE)
        /*0278*/ 	.word	0x00000000


	//----- nvinfo : EIATTR_MIN_STACK_SIZE
	.align		4
.L_116:
        /*027c*/ 	.byte	0x04, 0x12
        /*027e*/ 	.short	(.L_118 - .L_117)
	.align		4
.L_117:
        /*0280*/ 	.word	index@(_ZN7cutlass13device_kernelIN5flash19enable_sm80_to_sm89INS1_16FlashAttnFwdSm80INS1_25CollectiveMainloopFwdSm80ILi8ELi1ELb0EN4cute5tupleIJNS5_1CILi128EEENS7_ILi48EEENS7_ILi256EEEEEELi256ENS_10bfloat16_tEfNS_4arch4Sm80ELb1ELb0ELb0ELb1ELb0ELb1ELb1ELb0EEENS1_21CollectiveEpilogueFwdINS6_IJS8_SA_S9_EEENS6_IJNS7_ILi1EEESI_SI_EEESC_SE_Li256ELb1ELb1ELb0ELb0EEENS1_19SingleTileSchedulerILb1ELb0ELb1ELi128EEEEEEEEEvNT_6ParamsE)
        /*0284*/ 	.word	0x00000000
.L_118:


//--------------------- .nv.compat                --------------------------
	.section	.nv.compat,"",@"SHT_CUDA_COMPAT_INFO"
	.align	4
        /*0000*/ 	.byte	0x02, 0x09, 0x01, 0x00, 0x02, 0x02, 0x01, 0x00, 0x02, 0x05, 0x05, 0x00, 0x03, 0x07, 0x01, 0x01
        /*0010*/ 	.byte	0x02, 0x03, 0x00, 0x00, 0x02, 0x06, 0x01, 0x00, 0x04, 0x0b, 0x08, 0x00, 0x09, 0x00, 0x00, 0x00
        /*0020*/ 	.byte	0x00, 0x00, 0x00, 0x00


//--------------------- .nv.info._ZN7cutlass13device_kernelIN5flash19enable_sm80_to_sm89INS1_16FlashAttnFwdSm80INS1_25CollectiveMainloopFwdSm80ILi8ELi1ELb1EN4cute5tupleIJNS5_1CILi128EEENS7_ILi64EEENS7_ILi256EEEEEELi256ENS_10bfloat16_tEfNS_4arch4Sm80ELb0ELb0ELb0ELb0ELb0ELb0ELb1ELb0EEENS1_21CollectiveEpilogueFwdINS6_IJS8_SA_S9_EEENS6_IJNS7_ILi1EEESI_SI_EEESC_SE_Li256ELb0ELb1ELb0ELb0EEENS1_19SingleTileSchedulerILb0ELb0ELb1ELi128EEEEEEEEEvNT_6ParamsE --------------------------
	.section	.nv.info._ZN7cutlass13device_kernelIN5flash19enable_sm80_to_sm89INS1_16FlashAttnFwdSm80INS1_25CollectiveMainloopFwdSm80ILi8ELi1ELb1EN4cute5tupleIJNS5_1CILi128EEENS7_ILi64EEENS7_ILi256EEEEEELi256ENS_10bfloat16_tEfNS_4arch4Sm80ELb0ELb0ELb0ELb0ELb0ELb0ELb1ELb0EEENS1_21CollectiveEpilogueFwdINS6_IJS8_SA_S9_EEENS6_IJNS7_ILi1EEESI_SI_EEESC_SE_Li256ELb0ELb1ELb0ELb0EEENS1_19SingleTileSchedulerILb0ELb0ELb1ELi128EEEEEEEEEvNT_6ParamsE,"",@"SHT_CUDA_INFO"
	.sectionflags	@""
	.align	4


	//----- nvinfo : EIATTR_CUDA_API_VERSION
	.align		4
        /*0000*/ 	.byte	0x04, 0x37
        /*0002*/ 	.short	(.L_120 - .L_119)
.L_119:
        /*0004*/ 	.word	0x00000082


	//----- nvinfo : EIATTR_KPARAM_INFO
	.align		4
.L_120:
        /*0008*/ 	.byte	0x04, 0x17
        /*000a*/ 	.short	(.L_122 - .L_121)
.L_121:
        /*000c*/ 	.word	0x00000000
        /*0010*/ 	.short	0x0000
        /*0012*/ 	.short	0x0000
        /*0014*/ 	.byte	0x00, 0xf0, 0x61, 0x10


	//----- nvinfo : EIATTR_SPARSE_MMA_MASK
	.align		4
.L_122:
        /*0018*/ 	.byte	0x03, 0x50
        /*001a*/ 	.short	0x0000


	//----- nvinfo : EIATTR_MAXREG_COUNT
	.align		4
        /*001c*/ 	.byte	0x03, 0x1b
        /*001e*/ 	.short	0x00ff


	//----- nvinfo : EIATTR_MERCURY_ISA_VERSION
	.align		4
        /*0020*/ 	.byte	0x03, 0x5f
        /*0022*/ 	.short	0x0101


	//----- nvinfo : EIATTR_VRC_CTA_INIT_COUNT
	.align		4
        /*0024*/ 	.byte	0x02, 0x4a
	.zero		1
	.zero		1


	//----- nvinfo : EIATTR_EXIT_INSTR_OFFSETS
	.align		4
        /*0028*/ 	.byte	0x04, 0x1c
        /*002a*/ 	.short	(.L_124 - .L_123)


	//   ....[0]....
.L_123:
        /*002c*/ 	.word	0x00000010


	//----- nvinfo : EIATTR_MAX_THREADS
	.align		4
.L_124:
        /*0030*/ 	.byte	0x04, 0x05
        /*0032*/ 	.short	(.L_126 - .L_125)
.L_125:
        /*0034*/ 	.word	0x00000100
        /*0038*/ 	.word	0x00000001
        /*003c*/ 	.word	0x00000001


	//----- nvinfo : EIATTR_CBANK_PARAM_SIZE
	.align		4
.L_126:
        /*0040*/ 	.byte	0x03, 0x19
        /*0042*/ 	.short	0x0418


	//----- nvinfo : EIATTR_PARAM_CBANK
	.align		4
        /*0044*/ 	.byte	0x04, 0x0a
        /*0046*/ 	.short	(.L_128 - .L_127)
	.align		4
.L_127:
        /*0048*/ 	.word	index@(.nv.constant0._ZN7cutlass13device_kernelIN5flash19enable_sm80_to_sm89INS1_16FlashAttnFwdSm80INS1_25CollectiveMainloopFwdSm80ILi8ELi1ELb1EN4cute5tupleIJNS5_1CILi128EEENS7_ILi64EEENS7_ILi256EEEEEELi256ENS_10bfloat16_tEfNS_4arch4Sm80ELb0ELb0ELb0ELb0ELb0ELb0ELb1ELb0EEENS1_21CollectiveEpilogueFwdINS6_IJS8_SA_S9_EEENS6_IJNS7_ILi1EEESI_SI_EEESC_SE_Li256ELb0ELb1ELb0ELb0EEENS1_19SingleTileSchedulerILb0ELb0ELb1ELi128EEEEEEEEEvNT_6ParamsE)
        /*004c*/ 	.short	0x0380
        /*004e*/ 	.short	0x0418


	//----- nvinfo : EIATTR_SW_WAR
	.align		4
.L_128:
        /*0050*/ 	.byte	0x04, 0x36
        /*0052*/ 	.short	(.L_130 - .L_129)
.L_129:
        /*0054*/ 	.word	0x00000008
.L_130:


//--------------------- .nv.info._ZN7cutlass13device_kernelIN5flash19enable_sm80_to_sm89INS1_16FlashAttnFwdSm80INS1_25CollectiveMainloopFwdSm80ILi8ELi1ELb1EN4cute5tupleIJNS5_1CILi128EEENS7_ILi64EEENS7_ILi256EEEEEELi256ENS_10bfloat16_tEfNS_4arch4Sm80ELb0ELb0ELb0ELb1ELb0ELb0ELb1ELb0EEENS1_21CollectiveEpilogueFwdINS6_IJS8_SA_S9_EEENS6_IJNS7_ILi1EEESI_SI_EEESC_SE_Li256ELb1ELb1ELb0ELb0EEENS1_19SingleTileSchedulerILb1ELb0ELb1ELi128EEEEEEEEEvNT_6ParamsE --------------------------
	.section	.nv.info._ZN7cutlass13device_kernelIN5flash19enable_sm80_to_sm89INS1_16FlashAttnFwdSm80INS1_25CollectiveMainloopFwdSm80ILi8ELi1ELb1EN4cute5tupleIJNS5_1CILi128EEENS7_ILi64EEENS7_ILi256EEEEEELi256ENS_10bfloat16_tEfNS_4arch4Sm80ELb0ELb0ELb0ELb1ELb0ELb0ELb1ELb0EEENS1_21CollectiveEpilogueFwdINS6_IJS8_SA_S9_EEENS6_IJNS7_ILi1EEESI_SI_EEESC_SE_Li256ELb1ELb1ELb0ELb0EEENS1_19SingleTileSchedulerILb1ELb0ELb1ELi128EEEEEEEEEvNT_6ParamsE,"",@"SHT_CUDA_INFO"
	.sectionflags	@""
	.align	4


	//----- nvinfo : EIATTR_CUDA_API_VERSION
	.align		4
        /*0000*/ 	.byte	0x04, 0x37
        /*0002*/ 	.short	(.L_132 - .L_131)
.L_131:
        /*0004*/ 	.word	0x00000082


	//----- nvinfo : EIATTR_KPARAM_INFO
	.align		4
.L_132:
        /*0008*/ 	.byte	0x04, 0x17
        /*000a*/ 	.short	(.L_134 - .L_133)
.L_133:
        /*000c*/ 	.word	0x00000000
        /*0010*/ 	.short	0x0000
        /*0012*/ 	.short	0x0000
        /*0014*/ 	.byte	0x00, 0xf0, 0x61, 0x10


	//----- nvinfo : EIATTR_SPARSE_MMA_MASK
	.align		4
.L_134:
        /*0018*/ 	.byte	0x03, 0x50
        /*001a*/ 	.short	0x0000


	//----- nvinfo : EIATTR_MAXREG_COUNT
	.align		4
        /*001c*/ 	.byte	0x03, 0x1b
        /*001e*/ 	.short	0x00ff


	//----- nvinfo : EIATTR_MERCURY_ISA_VERSION
	.align		4
        /*0020*/ 	.byte	0x03, 0x5f
        /*0022*/ 	.short	0x0101


	//----- nvinfo : EIATTR_VRC_CTA_INIT_COUNT
	.align		4
        /*0024*/ 	.byte	0x02, 0x4a
	.zero		1
	.zero		1


	//----- nvinfo : EIATTR_EXIT_INSTR_OFFSETS
	.align		4
        /*0028*/ 	.byte	0x04, 0x1c
        /*002a*/ 	.short	(.L_136 - .L_135)


	//   ....[0]....
.L_135:
        /*002c*/ 	.word	0x00000010


	//----- nvinfo : EIATTR_MAX_THREADS
	.align		4
.L_136:
        /*0030*/ 	.byte	0x04, 0x05
        /*0032*/ 	.short	(.L_138 - .L_137)
.L_137:
        /*0034*/ 	.word	0x00000100
        /*0038*/ 	.word	0x00000001
        /*003c*/ 	.word	0x00000001


	//----- nvinfo : EIATTR_CBANK_PARAM_SIZE
	.align		4
.L_138:
        /*0040*/ 	.byte	0x03, 0x19
        /*0042*/ 	.short	0x0418


	//----- nvinfo : EIATTR_PARAM_CBANK
	.align		4
        /*0044*/ 	.byte	0x04, 0x0a
        /*0046*/ 	.short	(.L_140 - .L_139)
	.align		4
.L_139:
        /*0048*/ 	.word	index@(.nv.constant0._ZN7cutlass13device_kernelIN5flash19enable_sm80_to_sm89INS1_16FlashAttnFwdSm80INS1_25CollectiveMainloopFwdSm80ILi8ELi1ELb1EN4cute5tupleIJNS5_1CILi128EEENS7_ILi64EEENS7_ILi256EEEEEELi256ENS_10bfloat16_tEfNS_4arch4Sm80ELb0ELb0ELb0ELb1ELb0ELb0ELb1ELb0EEENS1_21CollectiveEpilogueFwdINS6_IJS8_SA_S9_EEENS6_IJNS7_ILi1EEESI_SI_EEESC_SE_Li256ELb1ELb1ELb0ELb0EEENS1_19SingleTileSchedulerILb1ELb0ELb1ELi128EEEEEEEEEvNT_6ParamsE)
        /*004c*/ 	.short	0x0380
        /*004e*/ 	.short	0x0418


	//----- nvinfo : EIATTR_SW_WAR
	.align		4
.L_140:
        /*0050*/ 	.byte	0x04, 0x36
        /*0052*/ 	.short	(.L_142 - .L_141)
.L_141:
        /*0054*/ 	.word	0x00000008
.L_142:


//--------------------- .nv.info._ZN7cutlass13device_kernelIN5flash19enable_sm80_to_sm89INS1_16FlashAttnFwdSm80INS1_25CollectiveMainloopFwdSm80ILi8ELi1ELb0EN4cute5tupleIJNS5_1CILi128EEENS7_ILi32EEENS7_ILi256EEEEEELi256ENS_10bfloat16_tEfNS_4arch4Sm80ELb0ELb0ELb0ELb1ELb0ELb1ELb1ELb0EEENS1_21CollectiveEpilogueFwdINS6_IJS8_SA_S9_EEENS6_IJNS7_ILi1EEESI_SI_EEESC_SE_Li256ELb1ELb1ELb0ELb0EEENS1_19SingleTileSchedulerILb1ELb0ELb1ELi128EEEEEEEEEvNT_6ParamsE --------------------------
	.section	.nv.info._ZN7cutlass13device_kernelIN5flash19enable_sm80_to_sm89INS1_16FlashAttnFwdSm80INS1_25CollectiveMainloopFwdSm80ILi8ELi1ELb0EN4cute5tupleIJNS5_1CILi128EEENS7_ILi32EEENS7_ILi256EEEEEELi256ENS_10bfloat16_tEfNS_4arch4Sm80ELb0ELb0ELb0ELb1ELb0ELb1ELb1ELb0EEENS1_21CollectiveEpilogueFwdINS6_IJS8_SA_S9_EEENS6_IJNS7_ILi1EEESI_SI_EEESC_SE_Li256ELb1ELb1ELb0ELb0EEENS1_19SingleTileSchedulerILb1ELb0ELb1ELi128EEEEEEEEEvNT_6ParamsE,"",@"SHT_CUDA_INFO"
	.sectionflags	@""
	.align	4


	//----- nvinfo : EIATTR_CUDA_API_VERSION
	.align		4
        /*0000*/ 	.byte	0x04, 0x37
        /*0002*/ 	.short	(.L_144 - .L_143)
.L_143:
        /*0004*/ 	.word	0x00000082


	//----- nvinfo : EIATTR_KPARAM_INFO
	.align		4
.L_144:
        /*0008*/ 	.byte	0x04, 0x17
        /*000a*/ 	.short	(.L_146 - .L_145)
.L_145:
        /*000c*/ 	.word	0x00000000
        /*0010*/ 	.short	0x0000
        /*0012*/ 	.short	0x0000
        /*0014*/ 	.byte	0x00, 0xf0, 0x61, 0x10


	//----- nvinfo : EIATTR_SPARSE_MMA_MASK
	.align		4
.L_146:
        /*0018*/ 	.byte	0x03, 0x50
        /*001a*/ 	.short	0x0000


	//----- nvinfo : EIATTR_MAXREG_COUNT
	.align		4
        /*001c*/ 	.byte	0x03, 0x1b
        /*001e*/ 	.short	0x00ff


	//----- nvinfo : EIATTR_MERCURY_ISA_VERSION
	.align		4
        /*0020*/ 	.byte	0x03, 0x5f
        /*0022*/ 	.short	0x0101


	//----- nvinfo : EIATTR_VRC_CTA_INIT_COUNT
	.align		4
        /*0024*/ 	.byte	0x02, 0x4a
	.zero		1
	.zero		1


	//----- nvinfo : EIATTR_EXIT_INSTR_OFFSETS
	.align		4
        /*0028*/ 	.byte	0x04, 0x1c
        /*002a*/ 	.short	(.L_148 - .L_147)


	//   ....[0]....
.L_147:
        /*002c*/ 	.word	0x00000010


	//----- nvinfo : EIATTR_MAX_THREADS
	.align		4
.L_148:
        /*0030*/ 	.byte	0x04, 0x05
        /*0032*/ 	.short	(.L_150 - .L_149)
.L_149:
        /*0034*/ 	.word	0x00000100
        /*0038*/ 	.word	0x00000001
        /*003c*/ 	.word	0x00000001


	//----- nvinfo : EIATTR_CBANK_PARAM_SIZE
	.align		4
.L_150:
        /*0040*/ 	.byte	0x03, 0x19
        /*0042*/ 	.short	0x0418


	//----- nvinfo : EIATTR_PARAM_CBANK
	.align		4
        /*0044*/ 	.byte	0x04, 0x0a
        /*0046*/ 	.short	(.L_152 - .L_151)
	.align		4
.L_151:
        /*0048*/ 	.word	index@(.nv.constant0._ZN7cutlass13device_kernelIN5flash19enable_sm80_to_sm89INS1_16FlashAttnFwdSm80INS1_25CollectiveMainloopFwdSm80ILi8ELi1ELb0EN4cute5tupleIJNS5_1CILi128EEENS7_ILi32EEENS7_ILi256EEEEEELi256ENS_10bfloat16_tEfNS_4arch4Sm80ELb0ELb0ELb0ELb1ELb0ELb1ELb1ELb0EEENS1_21CollectiveEpilogueFwdINS6_IJS8_SA_S9_EEENS6_IJNS7_ILi1EEESI_SI_EEESC_SE_Li256ELb1ELb1ELb0ELb0EEENS1_19SingleTileSchedulerILb1ELb0ELb1ELi128EEEEEEEEEvNT_6ParamsE)
        /*004c*/ 	.short	0x0380
        /*004e*/ 	.short	0x0418


	//----- nvinfo : EIATTR_SW_WAR
	.align		4
.L_152:
        /*0050*/ 	.byte	0x04, 0x36
        /*0052*/ 	.short	(.L_154 - .L_153)
.L_153:
        /*0054*/ 	.word	0x00000008
.L_154:


//--------------------- .nv.info._ZN7cutlass13device_kernelIN5flash19enable_sm80_to_sm89INS1_16FlashAttnFwdSm80INS1_25CollectiveMainloopFwdSm80ILi8ELi1ELb1EN4cute5tupleIJNS5_1CILi128EEENS7_ILi48EEENS7_ILi256EEEEEELi256ENS_10bfloat16_tEfNS_4arch4Sm80ELb0ELb1ELb0ELb0ELb0ELb0ELb1ELb0EEENS1_21CollectiveEpilogueFwdINS6_IJS8_SA_S9_EEENS6_IJNS7_ILi1EEESI_SI_EEESC_SE_Li256ELb0ELb1ELb0ELb0EEENS1_19SingleTileSchedulerILb0ELb0ELb1ELi128EEEEEEEEEvNT_6ParamsE --------------------------
	.section	.nv.info._ZN7cutlass13device_kernelIN5flash19enable_sm80_to_sm89INS1_16FlashAttnFwdSm80INS1_25CollectiveMainloopFwdSm80ILi8ELi1ELb1EN4cute5tupleIJNS5_1CILi128EEENS7_ILi48EEENS7_ILi256EEEEEELi256ENS_10bfloat16_tEfNS_4arch4Sm80ELb0ELb1ELb0ELb0ELb0ELb0ELb1ELb0EEENS1_21CollectiveEpilogueFwdINS6_IJS8_SA_S9_EEENS6_IJNS7_ILi1EEESI_SI_EEESC_SE_Li256ELb0ELb1ELb0ELb0EEENS1_19SingleTileSchedulerILb0ELb0ELb1ELi128EEEEEEEEEvNT_6ParamsE,"",@"SHT_CUDA_INFO"
	.sectionflags	@""
	.align	4


	//----- nvinfo : EIATTR_CUDA_API_VERSION
	.align		4
        /*0000*/ 	.byte	0x04, 0x37
        /*0002*/ 	.short	(.L_156 - .L_155)
.L_155:
        /*0004*/ 	.word	0x00000082


	//----- nvinfo : EIATTR_KPARAM_INFO
	.align		4
.L_156:
        /*0008*/ 	.byte	0x04, 0x17
        /*000a*/ 	.short	(.L_158 - .L_157)
.L_157:
        /*000c*/ 	.word	0x00000000
        /*0010*/ 	.short	0x0000
        /*0012*/ 	.short	0x0000
        /*0014*/ 	.byte	0x00, 0xf0, 0x61, 0x10


	//----- nvinfo : EIATTR_SPARSE_MMA_MASK
	.align		4
.L_158:
        /*0018*/ 	.byte	0x03, 0x50
        /*001a*/ 	.short	0x0000


	//----- nvinfo : EIATTR_MAXREG_COUNT
	.align		4
        /*001c*/ 	.byte	0x03, 0x1b
        /*001e*/ 	.short	0x00ff


	//----- nvinfo : EIATTR_MERCURY_ISA_VERSION
	.align		4
        /*0020*/ 	.byte	0x03, 0x5f
        /*0022*/ 	.short	0x0101


	//----- nvinfo : EIATTR_VRC_CTA_INIT_COUNT
	.align		4
        /*0024*/ 	.byte	0x02, 0x4a
	.zero		1
	.zero		1


	//----- nvinfo : EIATTR_EXIT_INSTR_OFFSETS
	.align		4
        /*0028*/ 	.byte	0x04, 0x1c
        /*002a*/ 	.short	(.L_160 - .L_159)


	//   ....[0]....
.L_159:
        /*002c*/ 	.word	0x00000010


	//----- nvinfo : EIATTR_MAX_THREADS
	.align		4
.L_160:
        /*0030*/ 	.byte	0x04, 0x05
        /*0032*/ 	.short	(.L_162 - .L_161)
.L_161:
        /*0034*/ 	.word	0x00000100
        /*0038*/ 	.word	0x00000001
        /*003c*/ 	.word	0x00000001


	//----- nvinfo : EIATTR_CBANK_PARAM_SIZE
	.align		4
.L_162:
        /*0040*/ 	.byte	0x03, 0x19
        /*0042*/ 	.short	0x0418


	//----- nvinfo : EIATTR_PARAM_CBANK
	.align		4
        /*0044*/ 	.byte	0x04, 0x0a
        /*0046*/ 	.short	(.L_164 - .L_163)
	.align		4
.L_163:
        /*0048*/ 	.word	index@(.nv.constant0._ZN7cutlass13device_kernelIN5flash19enable_sm80_to_sm89INS1_16FlashAttnFwdSm80INS1_25CollectiveMainloopFwdSm80ILi8ELi1ELb1EN4cute5tupleIJNS5_1CILi128EEENS7_ILi48EEENS7_ILi256EEEEEELi256ENS_10bfloat16_tEfNS_4arch4Sm80ELb0ELb1ELb0ELb0ELb0ELb0ELb1ELb0EEENS1_21CollectiveEpilogueFwdINS6_IJS8_SA_S9_EEENS6_IJNS7_ILi1EEESI_SI_EEESC_SE_Li256ELb0ELb1ELb0ELb0EEENS1_19SingleTileSchedulerILb0ELb0ELb1ELi128EEEEEEEEEvNT_6ParamsE)
        /*004c*/ 	.short	0x0380
        /*004e*/ 	.short	0x0418


	//----- nvinfo : EIATTR_SW_WAR
	.align		4
.L_164:
        /*0050*/ 	.byte	0x04, 0x36
        /*0052*/ 	.short	(.L_166 - .L_165)
.L_165:
        /*0054*/ 	.word	0x00000008
.L_166:


//--------------------- .nv.info._ZN7cutlass13device_kernelIN5flash19enable_sm80_to_sm89INS1_16FlashAttnFwdSm80INS1_25CollectiveMainloopFwdSm80ILi8ELi1ELb1EN4cute5tupleIJNS5_1CILi128EEENS7_ILi48EEENS7_ILi256EEEEEELi256ENS_10bfloat16_tEfNS_4arch4Sm80ELb0ELb1ELb0ELb1ELb0ELb0ELb1ELb0EEENS1_21CollectiveEpilogueFwdINS6_IJS8_SA_S9_EEENS6_IJNS7_ILi1EEESI_SI_EEESC_SE_Li256ELb1ELb1ELb0ELb0EEENS1_19SingleTileSchedulerILb1ELb0ELb1ELi128EEEEEEEEEvNT_6ParamsE --------------------------
	.section	.nv.info._ZN7cutlass13device_kernelIN5flash19enable_sm80_to_sm89INS1_16FlashAttnFwdSm80INS1_25CollectiveMainloopFwdSm80ILi8ELi1ELb1EN4cute5tupleIJNS5_1CILi128EEENS7_ILi48EEENS7_ILi256EEEEEELi256ENS_10bfloat16_tEfNS_4arch4Sm80ELb0ELb1ELb0ELb1ELb0ELb0ELb1ELb0EEENS1_21CollectiveEpilogueFwdINS6_IJS8_SA_S9_EEENS6_IJNS7_ILi1EEESI_SI_EEESC_SE_Li256ELb1ELb1ELb0ELb0EEENS1_19SingleTileSchedulerILb1ELb0ELb1ELi128EEEEEEEEEvNT_6ParamsE,"",@"SHT_CUDA_INFO"
	.sectionflags	@""
	.align	4


	//----- nvinfo : EIATTR_CUDA_API_VERSION
	.align		4
        /*0000*/ 	.byte	0x04, 0x37
        /*0002*/ 	.short	(.L_168 - .L_167)
.L_167:
        /*0004*/ 	.word	0x00000082


	//----- nvinfo : EIATTR_KPARAM_INFO
	.align		4
.L_168:
        /*0008*/ 	.byte	0x04, 0x17
        /*000a*/ 	.short	(.L_170 - .L_169)
.L_169:
        /*000c*/ 	.word	0x00000000
        /*0010*/ 	.short	0x0000
        /*0012*/ 	.short	0x0000
        /*0014*/ 	.byte	0x00, 0xf0, 0x61, 0x10


	//----- nvinfo : EIATTR_SPARSE_MMA_MASK
	.align		4
.L_170:
        /*0018*/ 	.byte	0x03, 0x50
        /*001a*/ 	.short	0x0000


	//----- nvinfo : EIATTR_MAXREG_COUNT
	.align		4
        /*001c*/ 	.byte	0x03, 0x1b
        /*001e*/ 	.short	0x00ff


	//----- nvinfo : EIATTR_MERCURY_ISA_VERSION
	.align		4
        /*0020*/ 	.byte	0x03, 0x5f
        /*0022*/ 	.short	0x0101


	//----- nvinfo : EIATTR_VRC_CTA_INIT_COUNT
	.align		4
        /*0024*/ 	.byte	0x02, 0x4a
	.zero		1
	.zero		1


	//----- nvinfo : EIATTR_EXIT_INSTR_OFFSETS
	.align		4
        /*0028*/ 	.byte	0x04, 0x1c
        /*002a*/ 	.short	(.L_172 - .L_171)


	//   ....[0]....
.L_171:
        /*002c*/ 	.word	0x00000010


	//----- nvinfo : EIATTR_MAX_THREADS
	.align		4
.L_172:
        /*0030*/ 	.byte	0x04, 0x05
        /*0032*/ 	.short	(.L_174 - .L_173)
.L_173:
        /*0034*/ 	.word	0x00000100
        /*0038*/ 	.word	0x00000001
        /*003c*/ 	.word	0x00000001


	//----- nvinfo : EIATTR_CBANK_PARAM_SIZE
	.align		4
.L_174:
        /*0040*/ 	.byte	0x03, 0x19
        /*0042*/ 	.short	0x0418


	//----- nvinfo : EIATTR_PARAM_CBANK
	.align		4
        /*0044*/ 	.byte	0x04, 0x0a
        /*0046*/ 	.short	(.L_176 - .L_175)
	.align		4
.L_175:
        /*0048*/ 	.word	index@(.nv.constant0._ZN7cutlass13device_kernelIN5flash19enable_sm80_to_sm89INS1_16FlashAttnFwdSm80INS1_25CollectiveMainloopFwdSm80ILi8ELi1ELb1EN4cute5tupleIJNS5_1CILi128EEENS7_ILi48EEENS7_ILi256EEEEEELi256ENS_10bfloat16_tEfNS_4arch4Sm80ELb0ELb1ELb0ELb1ELb0ELb0ELb1ELb0EEENS1_21CollectiveEpilogueFwdINS6_IJS8_SA_S9_EEENS6_IJNS7_ILi1EEESI_SI_EEESC_SE_Li256ELb1ELb1ELb0ELb0EEENS1_19SingleTileSchedulerILb1ELb0ELb1ELi128EEEEEEEEEvNT_6ParamsE)
        /*004c*/ 	.short	0x0380
        /*004e*/ 	.short	0x0418


	//----- nvinfo : EIATTR_SW_WAR
	.align		4
.L_176:
        /*0050*/ 	.byte	0x04, 0x36
        /*0052*/ 	.short	(.L_178 - .L_177)
.L_177:
        /*0054*/ 	.word	0x00000008
.L_178:


//--------------------- .nv.info._ZN7cutlass13device_kernelIN5flash19enable_sm80_to_sm89INS1_16FlashAttnFwdSm80INS1_25CollectiveMainloopFwdSm80ILi8ELi1ELb0EN4cute5tupleIJNS5_1CILi128EEENS7_ILi32EEENS7_ILi256EEEEEELi256ENS_10bfloat16_tEfNS_4arch4Sm80ELb0ELb1ELb0ELb1ELb0ELb1ELb1ELb0EEENS1_21CollectiveEpilogueFwdINS6_IJS8_SA_S9_EEENS6_IJNS7_ILi1EEESI_SI_EEESC_SE_Li256ELb1ELb1ELb0ELb0EEENS1_19SingleTileSchedulerILb1ELb0ELb1ELi128EEEEEEEEEvNT_6ParamsE --------------------------
	.section	.nv.info._ZN7cutlass13device_kernelIN5flash19enable_sm80_to_sm89INS1_16FlashAttnFwdSm80INS1_25CollectiveMainloopFwdSm80ILi8ELi1ELb0EN4cute5tupleIJNS5_1CILi128EEENS7_ILi32EEENS7_ILi256EEEEEELi256ENS_10bfloat16_tEfNS_4arch4Sm80ELb0ELb1ELb0ELb1ELb0ELb1ELb1ELb0EEENS1_21CollectiveEpilogueFwdINS6_IJS8_SA_S9_EEENS6_IJNS7_ILi1EEESI_SI_EEESC_SE_Li256ELb1ELb1ELb0ELb0EEENS1_19SingleTileSchedulerILb1ELb0ELb1ELi128EEEEEEEEEvNT_6ParamsE,"",@"SHT_CUDA_INFO"
	.sectionflags	@""
	.align	4


	//----- nvinfo : EIATTR_CUDA_API_VERSION
	.align		4
        /*0000*/ 	.byte	0x04, 0x37
        /*0002*/ 	.short	(.L_180 - .L_179)
.L_179:
        /*0004*/ 	.word	0x00000082


	//----- nvinfo : EIATTR_KPARAM_INFO
	.align		4
.L_180:
        /*0008*/ 	.byte	0x04, 0x17
        /*000a*/ 	.short	(.L_182 - .L_181)
.L_181:
        /*000c*/ 	.word	0x00000000
        /*0010*/ 	.short	0x0000
        /*0012*/ 	.short	0x0000
        /*0014*/ 	.byte	0x00, 0xf0, 0x61, 0x10


	//----- nvinfo : EIATTR_SPARSE_MMA_MASK
	.align		4
.L_182:
        /*0018*/ 	.byte	0x03, 0x50
        /*001a*/ 	.short	0x0000


	//----- nvinfo : EIATTR_MAXREG_COUNT
	.align		4
        /*001c*/ 	.byte	0x03, 0x1b
        /*001e*/ 	.short	0x00ff


	//----- nvinfo : EIATTR_MERCURY_ISA_VERSION
	.align		4
        /*0020*/ 	.byte	0x03, 0x5f
        /*0022*/ 	.short	0x0101


	//----- nvinfo : EIATTR_VRC_CTA_INIT_COUNT
	.align		4
        /*0024*/ 	.byte	0x02, 0x4a
	.zero		1
	.zero		1


	//----- nvinfo : EIATTR_EXIT_INSTR_OFFSETS
	.align		4
        /*0028*/ 	.byte	0x04, 0x1c
        /*002a*/ 	.short	(.L_184 - .L_183)


	//   ....[0]....
.L_183:
        /*002c*/ 	.word	0x00000010


	//----- nvinfo : EIATTR_MAX_THREADS
	.align		4
.L_184:
        /*0030*/ 	.byte	0x04, 0x05
        /*0032*/ 	.short	(.L_186 - .L_185)
.L_185:
        /*0034*/ 	.word	0x00000100
        /*0038*/ 	.word	0x00000001
        /*003c*/ 	.word	0x00000001


	//----- nvinfo : EIATTR_CBANK_PARAM_SIZE
	.align		4
.L_186:
        /*0040*/ 	.byte	0x03, 0x19
        /*0042*/ 	.short	0x0418


	//----- nvinfo : EIATTR_PARAM_CBANK
	.align		4
        /*0044*/ 	.byte	0x04, 0x0a
        /*0046*/ 	.short	(.L_188 - .L_187)
	.align		4
.L_187:
        /*0048*/ 	.word	index@(.nv.constant0._ZN7cutlass13device_kernelIN5flash19enable_sm80_to_sm89INS1_16FlashAttnFwdSm80INS1_25CollectiveMainloopFwdSm80ILi8ELi1ELb0EN4cute5tupleIJNS5_1CILi128EEENS7_ILi32EEENS7_ILi256EEEEEELi256ENS_10bfloat16_tEfNS_4arch4Sm80ELb0ELb1ELb0ELb1ELb0ELb1ELb1ELb0EEENS1_21CollectiveEpilogueFwdINS6_IJS8_SA_S9_EEENS6_IJNS7_ILi1EEESI_SI_EEESC_SE_Li256ELb1ELb1ELb0ELb0EEENS1_19SingleTileSchedulerILb1ELb0ELb1ELi128EEEEEEEEEvNT_6ParamsE)
        /*004c*/ 	.short	0x0380
        /*004e*/ 	.short	0x0418


	//----- nvinfo : EIATTR_SW_WAR
	.align		4
.L_188:
        /*0050*/ 	.byte	0x04, 0x36
        /*0052*/ 	.short	(.L_190 - .L_189)
.L_189:
        /*0054*/ 	.word	0x00000008
.L_190:


//--------------------- .nv.info._ZN7cutlass13device_kernelIN5flash19enable_sm80_to_sm89INS1_16FlashAttnFwdSm80INS1_25CollectiveMainloopFwdSm80ILi8ELi1ELb1EN4cute5tupleIJNS5_1CILi128EEENS7_ILi64EEENS7_ILi256EEEEEELi256ENS_10bfloat16_tEfNS_4arch4Sm80ELb1ELb0ELb0ELb0ELb0ELb0ELb1ELb0EEENS1_21CollectiveEpilogueFwdINS6_IJS8_SA_S9_EEENS6_IJNS7_ILi1EEESI_SI_EEESC_SE_Li256ELb0ELb1ELb0ELb0EEENS1_30DynamicPersistentTileSchedulerILi256ELi256ELb0ELb1ELb0EEEEEEEEEvNT_6ParamsE --------------------------
	.section	.nv.info._ZN7cutlass13device_kernelIN5flash19enable_sm80_to_sm89INS1_16FlashAttnFwdSm80INS1_25CollectiveMainloopFwdSm80ILi8ELi1ELb1EN4cute5tupleIJNS5_1CILi128EEENS7_ILi64EEENS7_ILi256EEEEEELi256ENS_10bfloat16_tEfNS_4arch4Sm80ELb1ELb0ELb0ELb0ELb0ELb0ELb1ELb0EEENS1_21CollectiveEpilogueFwdINS6_IJS8_SA_S9_EEENS6_IJNS7_ILi1EEESI_SI_EEESC_SE_Li256ELb0ELb1ELb0ELb0EEENS1_30DynamicPersistentTileSchedulerILi256ELi256ELb0ELb1ELb0EEEEEEEEEvNT_6ParamsE,"",@"SHT_CUDA_INFO"
	.sectionflags	@""
	.align	4


	//----- nvinfo : EIATTR_CUDA_API_VERSION
	.align		4
        /*0000*/ 	.byte	0x04, 0x37
        /*0002*/ 	.short	(.L_192 - .L_191)
.L_191:
        /*0004*/ 	.word	0x00000082


	//----- nvinfo : EIATTR_KPARAM_INFO
	.align		4
.L_192:
        /*0008*/ 	.byte	0x04, 0x17
        /*000a*/ 	.short	(.L_194 - .L_193)
.L_193:
        /*000c*/ 	.word	0x00000000
        /*0010*/ 	.short	0x0000
        /*0012*/ 	.short	0x0000
        /*0014*/ 	.byte	0x00, 0xf0, 0xa1, 0x10


	//----- nvinfo : EIATTR_SPARSE_MMA_MASK
	.align		4
.L_194:
        /*0018*/ 	.byte	0x03, 0x50
        /*001a*/ 	.short	0x0000


	//----- nvinfo : EIATTR_MAXREG_COUNT
	.align		4
        /*001c*/ 	.byte	0x03, 0x1b
        /*001e*/ 	.short	0x00ff


	//----- nvinfo : EIATTR_MERCURY_ISA_VERSION
	.align		4
        /*0020*/ 	.byte	0x03, 0x5f
        /*0022*/ 	.short	0x0101


	//----- nvinfo : EIATTR_VRC_CTA_INIT_COUNT
	.align		4
        /*0024*/ 	.byte	0x02, 0x4a
	.zero		1
	.zero		1


	//----- nvinfo : EIATTR_EXIT_INSTR_OFFSETS
	.align		4
        /*0028*/ 	.byte	0x04, 0x1c
        /*002a*/ 	.short	(.L_196 - .L_195)


	//   ....[0]....
.L_195:
        /*002c*/ 	.word	0x00000010


	//----- nvinfo : EIATTR_MAX_THREADS
	.align		4
.L_196:
        /*0030*/ 	.byte	0x04, 0x05
        /*0032*/ 	.short	(.L_198 - .L_197)
.L_197:
        /*0034*/ 	.word	0x00000100
        /*0038*/ 	.word	0x00000001
        /*003c*/ 	.word	0x00000001


	//----- nvinfo : EIATTR_CBANK_PARAM_SIZE
	.align		4
.L_198:
        /*0040*/ 	.byte	0x03, 0x19
        /*0042*/ 	.short	0x0428


	//----- nvinfo : EIATTR_PARAM_CBANK
	.align		4
        /*0044*/ 	.byte	0x04, 0x0a
        /*0046*/ 	.short	(.L_200 - .L_199)
	.align		4
.L_199:
        /*0048*/ 	.word	index@(.nv.constant0._ZN7cutlass13device_kernelIN5flash19enable_sm80_to_sm89INS1_16FlashAttnFwdSm80INS1_25CollectiveMainloopFwdSm80ILi8ELi1ELb1EN4cute5tupleIJNS5_1CILi128EEENS7_ILi64EEENS7_ILi256EEEEEELi256ENS_10bfloat16_tEfNS_4arch4Sm80ELb1ELb0ELb0ELb0ELb0ELb0ELb1ELb0EEENS1_21CollectiveEpilogueFwdINS6_IJS8_SA_S9_EEENS6_IJNS7_ILi1EEESI_SI_EEESC_SE_Li256ELb0ELb1ELb0ELb0EEENS1_30DynamicPersistentTileSchedulerILi256ELi256ELb0ELb1ELb0EEEEEEEEEvNT_6ParamsE)
        /*004c*/ 	.short	0x0380
        /*004e*/ 	.short	0x0428


	//----- nvinfo : EIATTR_SW_WAR
	.align		4
.L_200:
        /*0050*/ 	.byte	0x04, 0x36
        /*0052*/ 	.short	(.L_202 - .L_201)
.L_201:
        /*0054*/ 	.word	0x00000008
.L_202:


//--------------------- .nv.info._ZN7cutlass13device_kernelIN5flash19enable_sm80_to_sm89INS1_16FlashAttnFwdSm80INS1_25CollectiveMainloopFwdSm80ILi8ELi1ELb1EN4cute5tupleIJNS5_1CILi128EEENS7_ILi64EEENS7_ILi256EEEEEELi256ENS_10bfloat16_tEfNS_4arch4Sm80ELb1ELb0ELb0ELb1ELb0ELb0ELb1ELb0EEENS1_21CollectiveEpilogueFwdINS6_IJS8_SA_S9_EEENS6_IJNS7_ILi1EEESI_SI_EEESC_SE_Li256ELb1ELb1ELb0ELb0EEENS1_19SingleTileSchedulerILb1ELb0ELb1ELi128EEEEEEEEEvNT_6ParamsE --------------------------
	.section	.nv.info._ZN7cutlass13device_kernelIN5flash19enable_sm80_to_sm89INS1_16FlashAttnFwdSm80INS1_25CollectiveMainloopFwdSm80ILi8ELi1ELb1EN4cute5tupleIJNS5_1CILi128EEENS7_ILi64EEENS7_ILi256EEEEEELi256ENS_10bfloat16_tEfNS_4arch4Sm80ELb1ELb0ELb0ELb1ELb0ELb0ELb1ELb0EEENS1_21CollectiveEpilogueFwdINS6_IJS8_SA_S9_EEENS6_IJNS7_ILi1EEESI_SI_EEESC_SE_Li256ELb1ELb1ELb0ELb0EEENS1_19SingleTileSchedulerILb1ELb0ELb1ELi128EEEEEEEEEvNT_6ParamsE,"",@"SHT_CUDA_INFO"
	.sectionflags	@""
	.align	4


	//----- nvinfo : EIATTR_CUDA_API_VERSION
	.align		4
        /*0000*/ 	.byte	0x04, 0x37
        /*0002*/ 	.short	(.L_204 - .L_203)
.L_203:
        /*0004*/ 	.word	0x00000082


	//----- nvinfo : EIATTR_KPARAM_INFO
	.align		4
.L_204:
        /*0008*/ 	.byte	0x04, 0x17
        /*000a*/ 	.short	(.L_206 - .L_205)
.L_205:
        /*000c*/ 	.word	0x00000000
        /*0010*/ 	.short	0x0000
        /*0012*/ 	.short	0x0000
        /*0014*/ 	.byte	0x00, 0xf0, 0x61, 0x10


	//----- nvinfo : EIATTR_SPARSE_MMA_MASK
	.align		4
.L_206:
        /*0018*/ 	.byte	0x03, 0x50
        /*001a*/ 	.short	0x0000


	//----- nvinfo : EIATTR_MAXREG_COUNT
	.align		4
        /*001c*/ 	.byte	0x03, 0x1b
        /*001e*/ 	.short	0x00ff


	//----- nvinfo : EIATTR_MERCURY_ISA_VERSION
	.align		4
        /*0020*/ 	.byte	0x03, 0x5f
        /*0022*/ 	.short	0x0101


	//----- nvinfo : EIATTR_VRC_CTA_INIT_COUNT
	.align		4
        /*0024*/ 	.byte	0x02, 0x4a
	.zero		1
	.zero		1


	//----- nvinfo : EIATTR_EXIT_INSTR_OFFSETS
	.align		4
        /*0028*/ 	.byte	0x04, 0x1c
        /*002a*/ 	.short	(.L_208 - .L_207)


	//   ....[0]....
.L_207:
        /*002c*/ 	.word	0x00000010


	//----- nvinfo : EIATTR_MAX_THREADS
	.align		4
.L_208:
        /*0030*/ 	.byte	0x04, 0x05
        /*0032*/ 	.short	(.L_210 - .L_209)
.L_209:
        /*0034*/ 	.word	0x00000100
        /*0038*/ 	.word	0x00000001
        /*003c*/ 	.word	0x00000001


	//----- nvinfo : EIATTR_CBANK_PARAM_SIZE
	.align		4
.L_210:
        /*0040*/ 	.byte	0x03, 0x19
        /*0042*/ 	.short	0x0418


	//----- nvinfo : EIATTR_PARAM_CBANK
	.align		4
        /*0044*/ 	.byte	0x04, 0x0a
        /*0046*/ 	.short	(.L_212 - .L_211)
	.align		4
.L_211:
        /*0048*/ 	.word	index@(.nv.constant0._ZN7cutlass13device_kernelIN5flash19enable_sm80_to_sm89INS1_16FlashAttnFwdSm80INS1_25CollectiveMainloopFwdSm80ILi8ELi1ELb1EN4cute5tupleIJNS5_1CILi128EEENS7_ILi64EEENS7_ILi256EEEEEELi256ENS_10bfloat16_tEfNS_4arch4Sm80ELb1ELb0ELb0ELb1ELb0ELb0ELb1ELb0EEENS1_21CollectiveEpilogueFwdINS6_IJS8_SA_S9_EEENS6_IJNS7_ILi1EEESI_SI_EEESC_SE_Li256ELb1ELb1ELb0ELb0EEENS1_19SingleTileSchedulerILb1ELb0ELb1ELi128EEEEEEEEEvNT_6ParamsE)
        /*004c*/ 	.short	0x0380
        /*004e*/ 	.short	0x0418


	//----- nvinfo : EIATTR_SW_WAR
	.align		4
.L_212:
        /*0050*/ 	.byte	0x04, 0x36
        /*0052*/ 	.short	(.L_214 - .L_213)
.L_213:
        /*0054*/ 	.word	0x00000008
.L_214:


//--------------------- .nv.info._ZN7cutlass13device_kernelIN5flash19enable_sm80_to_sm89INS1_16FlashAttnFwdSm80INS1_25CollectiveMainloopFwdSm80ILi8ELi1ELb0EN4cute5tupleIJNS5_1CILi128EEENS7_ILi32EEENS7_ILi256EEEEEELi256ENS_10bfloat16_tEfNS_4arch4Sm80ELb1ELb0ELb0ELb1ELb0ELb1ELb1ELb0EEENS1_21CollectiveEpilogueFwdINS6_IJS8_SA_S9_EEENS6_IJNS7_ILi1EEESI_SI_EEESC_SE_Li256ELb1ELb1ELb0ELb0EEENS1_19SingleTileSchedulerILb1ELb0ELb1ELi128EEEEEEEEEvNT_6ParamsE --------------------------
	.section	.nv.info._ZN7cutlass13device_kernelIN5flash19enable_sm80_to_sm89INS1_16FlashAttnFwdSm80INS1_25CollectiveMainloopFwdSm80ILi8ELi1ELb0EN4cute5tupleIJNS5_1CILi128EEENS7_ILi32EEENS7_ILi256EEEEEELi256ENS_10bfloat16_tEfNS_4arch4Sm80ELb1ELb0ELb0ELb1ELb0ELb1ELb1ELb0EEENS1_21CollectiveEpilogueFwdINS6_IJS8_SA_S9_EEENS6_IJNS7_ILi1EEESI_SI_EEESC_SE_Li256ELb1ELb1ELb0ELb0EEENS1_19SingleTileSchedulerILb1ELb0ELb1ELi128EEEEEEEEEvNT_6ParamsE,"",@"SHT_CUDA_INFO"
	.sectionflags	@""
	.align	4


	//----- nvinfo : EIATTR_CUDA_API_VERSION
	.align		4
        /*0000*/ 	.byte	0x04, 0x37
        /*0002*/ 	.short	(.L_216 - .L_215)
.L_215:
        /*0004*/ 	.word	0x00000082


	//----- nvinfo : EIATTR_KPARAM_INFO
	.align		4
.L_216:
        /*0008*/ 	.byte	0x04, 0x17
        /*000a*/ 	.short	(.L_218 - .L_217)
.L_217:
        /*000c*/ 	.word	0x00000000
        /*0010*/ 	.short	0x0000
        /*0012*/ 	.short	0x0000
        /*0014*/ 	.byte	0x00, 0xf0, 0x61, 0x10


	//----- nvinfo : EIATTR_SPARSE_MMA_MASK
	.align		4
.L_218:
        /*0018*/ 	.byte	0x03, 0x50
        /*001a*/ 	.short	0x0000


	//----- nvinfo : EIATTR_MAXREG_COUNT
	.align		4
        /*001c*/ 	.byte	0x03, 0x1b
        /*001e*/ 	.short	0x00ff


	//----- nvinfo : EIATTR_MERCURY_ISA_VERSION
	.align		4
        /*0020*/ 	.byte	0x03, 0x5f
        /*0022*/ 	.short	0x0101


	//----- nvinfo : EIATTR_VRC_CTA_INIT_COUNT
	.align		4
        /*0024*/ 	.byte	0x02, 0x4a
	.zero		1
	.zero		1


	//----- nvinfo : EIATTR_EXIT_INSTR_OFFSETS
	.align		4
        /*0028*/ 	.byte	0x04, 0x1c
        /*002a*/ 	.short	(.L_220 - .L_219)


	//   ....[0]....
.L_219:
        /*002c*/ 	.word	0x00000010


	//----- nvinfo : EIATTR_MAX_THREADS
	.align		4
.L_220:
        /*0030*/ 	.byte	0x04, 0x05
        /*0032*/ 	.short	(.L_222 - .L_221)
.L_221:
        /*0034*/ 	.word	0x00000100
        /*0038*/ 	.word	0x00000001
        /*003c*/ 	.word	0x00000001


	//----- nvinfo : EIATTR_CBANK_PARAM_SIZE
	.align		4
.L_222:
        /*0040*/ 	.byte	0x03, 0x19
        /*0042*/ 	.short	0x0418


	//----- nvinfo : EIATTR_PARAM_CBANK
	.align		4
        /*0044*/ 	.byte	0x04, 0x0a
        /*0046*/ 	.short	(.L_224 - .L_223)
	.align		4
.L_223:
        /*0048*/ 	.word	index@(.nv.constant0._ZN7cutlass13device_kernelIN5flash19enable_sm80_to_sm89INS1_16FlashAttnFwdSm80INS1_25CollectiveMainloopFwdSm80ILi8ELi1ELb0EN4cute5tupleIJNS5_1CILi128EEENS7_ILi32EEENS7_ILi256EEEEEELi256ENS_10bfloat16_tEfNS_4arch4Sm80ELb1ELb0ELb0ELb1ELb0ELb1ELb1ELb0EEENS1_21CollectiveEpilogueFwdINS6_IJS8_SA_S9_EEENS6_IJNS7_ILi1EEESI_SI_EEESC_SE_Li256ELb1ELb1ELb0ELb0EEENS1_19SingleTileSchedulerILb1ELb0ELb1ELi128EEEEEEEEEvNT_6ParamsE)
        /*004c*/ 	.short	0x0380
        /*004e*/ 	.short	0x0418


	//----- nvinfo : EIATTR_SW_WAR
	.align		4
.L_224:
        /*0050*/ 	.byte	0x04, 0x36
        /*0052*/ 	.short	(.L_226 - .L_225)
.L_225:
        /*0054*/ 	.word	0x00000008
.L_226:


//--------------------- .nv.info._ZN7cutlass13device_kernelIN5flash19enable_sm80_to_sm89INS1_16FlashAttnFwdSm80INS1_25CollectiveMainloopFwdSm80ILi8ELi1ELb0EN4cute5tupleIJNS5_1CILi128EEENS7_ILi96EEENS7_ILi256EEEEEELi256ENS_10bfloat16_tEfNS_4arch4Sm80ELb0ELb0ELb0ELb0ELb0ELb0ELb1ELb0EEENS1_21CollectiveEpilogueFwdINS6_IJS8_SA_S9_EEENS6_IJNS7_ILi1EEESI_SI_EEESC_SE_Li256ELb0ELb1ELb0ELb0EEENS1_19SingleTileSchedulerILb0ELb0ELb1ELi128EEEEEEEEEvNT_6ParamsE --------------------------
	.section	.nv.info._ZN7cutlass13device_kernelIN5flash19enable_sm80_to_sm89INS1_16FlashAttnFwdSm80INS1_25CollectiveMainloopFwdSm80ILi8ELi1ELb0EN4cute5tupleIJNS5_1CILi128EEENS7_ILi96EEENS7_ILi256EEEEEELi256ENS_10bfloat16_tEfNS_4arch4Sm80ELb0ELb0ELb0ELb0ELb0ELb0ELb1ELb0EEENS1_21CollectiveEpilogueFwdINS6_IJS8_SA_S9_EEENS6_IJNS7_ILi1EEESI_SI_EEESC_SE_Li256ELb0ELb1ELb0ELb0EEENS1_19SingleTileSchedulerILb0ELb0ELb1ELi128EEEEEEEEEvNT_6ParamsE,"",@"SHT_CUDA_INFO"
	.sectionflags	@""
	.align	4


	//----- nvinfo : EIATTR_CUDA_API_VERSION
	.align		4
        /*0000*/ 	.byte	0x04, 0x37
        /*0002*/ 	.short	(.L_228 - .L_227)
.L_227:
        /*0004*/ 	.word	0x00000082


	//----- nvinfo : EIATTR_KPARAM_INFO
	.align		4
.L_228:
        /*0008*/ 	.byte	0x04, 0x17
        /*000a*/ 	.short	(.L_230 - .L_229)
.L_229:
        /*000c*/ 	.word	0x00000000
        /*0010*/ 	.short	0x0000
        /*0012*/ 	.short	0x0000
        /*0014*/ 	.byte	0x00, 0xf0, 0x61, 0x10


	//----- nvinfo : EIATTR_SPARSE_MMA_MASK
	.align		4
.L_230:
        /*0018*/ 	.byte	0x03, 0x50
        /*001a*/ 	.short	0x0000


	//----- nvinfo : EIATTR_MAXREG_COUNT
	.align		4
        /*001c*/ 	.byte	0x03, 0x1b
        /*001e*/ 	.short	0x00ff


	//----- nvinfo : EIATTR_MERCURY_ISA_VERSION
	.align		4
        /*0020*/ 	.byte	0x03, 0x5f
        /*0022*/ 	.short	0x0101


	//----- nvinfo : EIATTR_VRC_CTA_INIT_COUNT
	.align		4
        /*0024*/ 	.byte	0x02, 0x4a
	.zero		1
	.zero		1


	//----- nvinfo : EIATTR_EXIT_INSTR_OFFSETS
	.align		4
        /*0028*/ 	.byte	0x04, 0x1c
        /*002a*/ 	.short	(.L_232 - .L_231)


	//   ....[0]....
.L_231:
        /*002c*/ 	.word	0x00000010


	//----- nvinfo : EIATTR_MAX_THREADS
	.align		4
.L_232:
        /*0030*/ 	.byte	0x04, 0x05
        /*0032*/ 	.short	(.L_234 - .L_233)
.L_233:
        /*0034*/ 	.word	0x00000100
        /*0038*/ 	.word	0x00000001
        /*003c*/ 	.word	0x00000001


	//----- nvinfo : EIATTR_CBANK_PARAM_SIZE
	.align		4
.L_234:
        /*0040*/ 	.byte	0x03, 0x19
        /*0042*/ 	.short	0x0418


	//----- nvinfo : EIATTR_PARAM_CBANK
	.align		4
        /*0044*/ 	.byte	0x04, 0x0a
        /*0046*/ 	.short	(.L_236 - .L_235)
	.align		4
.L_235:
        /*0048*/ 	.word	index@(.nv.constant0._ZN7cutlass13device_kernelIN5flash19enable_sm80_to_sm89INS1_16FlashAttnFwdSm80INS1_25CollectiveMainloopFwdSm80ILi8ELi1ELb0EN4cute5tupleIJNS5_1CILi128EEENS7_ILi96EEENS7_ILi256EEEEEELi256ENS_10bfloat16_tEfNS_4arch4Sm80ELb0ELb0ELb0ELb0ELb0ELb0ELb1ELb0EEENS1_21CollectiveEpilogueFwdINS6_IJS8_SA_S9_EEENS6_IJNS7_ILi1EEESI_SI_EEESC_SE_Li256ELb0ELb1ELb0ELb0EEENS1_19SingleTileSchedulerILb0ELb0ELb1ELi128EEEEEEEEEvNT_6ParamsE)
        /*004c*/ 	.short	0x0380
        /*004e*/ 	.short	0x0418


	//----- nvinfo : EIATTR_SW_WAR
	.align		4
.L_236:
        /*0050*/ 	.byte	0x04, 0x36
        /*0052*/ 	.short	(.L_238 - .L_237)
.L_237:
        /*0054*/ 	.word	0x00000008
.L_238:


//--------------------- .nv.info._ZN7cutlass13device_kernelIN5flash19enable_sm80_to_sm89INS1_16FlashAttnFwdSm80INS1_25CollectiveMainloopFwdSm80ILi8ELi1ELb0EN4cute5tupleIJNS5_1CILi128EEENS7_ILi96EEENS7_ILi256EEEEEELi256ENS_10bfloat16_tEfNS_4arch4Sm80ELb0ELb0ELb0ELb1ELb0ELb0ELb1ELb0EEENS1_21CollectiveEpilogueFwdINS6_IJS8_SA_S9_EEENS6_IJNS7_ILi1EEESI_SI_EEESC_SE_Li256ELb1ELb1ELb0ELb0EEENS1_19SingleTileSchedulerILb1ELb0ELb1ELi128EEEEEEEEEvNT_6ParamsE --------------------------
	.section	.nv.info._ZN7cutlass13device_kernelIN5flash19enable_sm80_to_sm89INS1_16FlashAttnFwdSm80INS1_25CollectiveMainloopFwdSm80ILi8ELi1ELb0EN4cute5tupleIJNS5_1CILi128EEENS7_ILi96EEENS7_ILi256EEEEEELi256ENS_10bfloat16_tEfNS_4arch4Sm80ELb0ELb0ELb0ELb1ELb0ELb0ELb1ELb0EEENS1_21CollectiveEpilogueFwdINS6_IJS8_SA_S9_EEENS6_IJNS7_ILi1EEESI_SI_EEESC_SE_Li256ELb1ELb1ELb0ELb0EEENS1_19SingleTileSchedulerILb1ELb0ELb1ELi128EEEEEEEEEvNT_6ParamsE,"",@"SHT_CUDA_INFO"
	.sectionflags	@""
	.align	4


	//----- nvinfo : EIATTR_CUDA_API_VERSION
	.align		4
        /*0000*/ 	.byte	0x04, 0x37
        /*0002*/ 	.short	(.L_240 - .L_239)
.L_239:
        /*0004*/ 	.word	0x00000082


	//----- nvinfo : EIATTR_KPARAM_INFO
	.align		4
.L_240:
        /*0008*/ 	.byte	0x04, 0x17
        /*000a*/ 	.short	(.L_242 - .L_241)
.L_241:
        /*000c*/ 	.word	0x00000000
        /*0010*/ 	.short	0x0000
        /*0012*/ 	.short	0x0000
        /*0014*/ 	.byte	0x00, 0xf0, 0x61, 0x10


	//----- nvinfo : EIATTR_SPARSE_MMA_MASK
	.align		4
.L_242:
        /*0018*/ 	.byte	0x03, 0x50
        /*001a*/ 	.short	0x0000


	//----- nvinfo : EIATTR_MAXREG_COUNT
	.align		4
        /*001c*/ 	.byte	0x03, 0x1b
        /*001e*/ 	.short	0x00ff


	//----- nvinfo : EIATTR_MERCURY_ISA_VERSION
	.align		4
        /*0020*/ 	.byte	0x03, 0x5f
        /*0022*/ 	.short	0x0101


	//----- nvinfo : EIATTR_VRC_CTA_INIT_COUNT
	.align		4
        /*0024*/ 	.byte	0x02, 0x4a
	.zero		1
	.zero		1


	//----- nvinfo : EIATTR_EXIT_INSTR_OFFSETS
	.align		4
        /*0028*/ 	.byte	0x04, 0x1c
        /*002a*/ 	.short	(.L_244 - .L_243)


	//   ....[0]....
.L_243:
        /*002c*/ 	.word	0x00000010


	//----- nvinfo : EIATTR_MAX_THREADS
	.align		4
.L_244:
        /*0030*/ 	.byte	0x04, 0x05
        /*0032*/ 	.short	(.L_246 - .L_245)
.L_245:
        /*0034*/ 	.word	0x00000100
        /*0038*/ 	.word	0x00000001
        /*003c*/ 	.word	0x00000001


	//----- nvinfo : EIATTR_CBANK_PARAM_SIZE
	.align		4
.L_246:
        /*0040*/ 	.byte	0x03, 0x19
        /*0042*/ 	.short	0x0418


	//----- nvinfo : EIATTR_PARAM_CBANK
	.align		4
        /*0044*/ 	.byte	0x04, 0x0a
        /*0046*/ 	.short	(.L_248 - .L_247)
	.align		4
.L_247:
        /*0048*/ 	.word	index@(.nv.constant0._ZN7cutlass13device_kernelIN5flash19enable_sm80_to_sm89INS1_16FlashAttnFwdSm80INS1_25CollectiveMainloopFwdSm80ILi8ELi1ELb0EN4cute5tupleIJNS5_1CILi128EEENS7_ILi96EEENS7_ILi256EEEEEELi256ENS_10bfloat16_tEfNS_4arch4Sm80ELb0ELb0ELb0ELb1ELb0ELb0ELb1ELb0EEENS1_21CollectiveEpilogueFwdINS6_IJS8_SA_S9_EEENS6_IJNS7_ILi1EEESI_SI_EEESC_SE_Li256ELb1ELb1ELb0ELb0EEENS1_19SingleTileSchedulerILb1ELb0ELb1ELi128EEEEEEEEEvNT_6ParamsE)
        /*004c*/ 	.short	0x0380
        /*004e*/ 	.short	0x0418


	//----- nvinfo : EIATTR_SW_WAR
	.align		4
.L_248:
        /*0050*/ 	.byte	0x04, 0x36
        /*0052*/ 	.short	(.L_250 - .L_249)
.L_249:
        /*0054*/ 	.word	0x00000008
.L_250:


//--------------------- .nv.info._ZN7cutlass13device_kernelIN5flash19enable_sm80_to_sm89INS1_16FlashAttnFwdSm80INS1_25CollectiveMainloopFwdSm80ILi8ELi1ELb0EN4cute5tupleIJNS5_1CILi128EEENS7_ILi48EEENS7_ILi256EEEEEELi256ENS_10bfloat16_tEfNS_4arch4Sm80ELb0ELb0ELb0ELb1ELb0ELb1ELb1ELb0EEENS1_21CollectiveEpilogueFwdINS6_IJS8_SA_S9_EEENS6_IJNS7_ILi1EEESI_SI_EEESC_SE_Li256ELb1ELb1ELb0ELb0EEENS1_19SingleTileSchedulerILb1ELb0ELb1ELi128EEEEEEEEEvNT_6ParamsE --------------------------
	.section	.nv.info._ZN7cutlass13device_kernelIN5flash19enable_sm80_to_sm89INS1_16FlashAttnFwdSm80INS1_25CollectiveMainloopFwdSm80ILi8ELi1ELb0EN4cute5tupleIJNS5_1CILi128EEENS7_ILi48EEENS7_ILi256EEEEEELi256ENS_10bfloat16_tEfNS_4arch4Sm80ELb0ELb0ELb0ELb1ELb0ELb1ELb1ELb0EEENS1_21CollectiveEpilogueFwdINS6_IJS8_SA_S9_EEENS6_IJNS7_ILi1EEESI_SI_EEESC_SE_Li256ELb1ELb1ELb0ELb0EEENS1_19SingleTileSchedulerILb1ELb0ELb1ELi128EEEEEEEEEvNT_6ParamsE,"",@"SHT_CUDA_INFO"
	.sectionflags	@""
	.align	4


	//----- nvinfo : EIATTR_CUDA_API_VERSION
	.align		4
        /*0000*/ 	.byte	0x04, 0x37
        /*0002*/ 	.short	(.L_252 - .L_251)
.L_251:
        /*0004*/ 	.word	0x00000082


	//----- nvinfo : EIATTR_KPARAM_INFO
	.align		4
.L_252:
        /*0008*/ 	.byte	0x04, 0x17
        /*000a*/ 	.short	(.L_254 - .L_253)
.L_253:
        /*000c*/ 	.word	0x00000000
        /*0010*/ 	.short	0x0000
        /*0012*/ 	.short	0x0000
        /*0014*/ 	.byte	0x00, 0xf0, 0x61, 0x10


	//----- nvinfo : EIATTR_SPARSE_MMA_MASK
	.align		4
.L_254:
        /*0018*/ 	.byte	0x03, 0x50
        /*001a*/ 	.short	0x0000


	//----- nvinfo : EIATTR_MAXREG_COUNT
	.align		4
        /*001c*/ 	.byte	0x03, 0x1b
        /*001e*/ 	.short	0x00ff


	//----- nvinfo : EIATTR_MERCURY_ISA_VERSION
	.align		4
        /*0020*/ 	.byte	0x03, 0x5f
        /*0022*/ 	.short	0x0101


	//----- nvinfo : EIATTR_VRC_CTA_INIT_COUNT
	.align		4
        /*0024*/ 	.byte	0x02, 0x4a
	.zero		1
	.zero		1


	//----- nvinfo : EIATTR_EXIT_INSTR_OFFSETS
	.align		4
        /*0028*/ 	.byte	0x04, 0x1c
        /*002a*/ 	.short	(.L_256 - .L_255)


	//   ....[0]....
.L_255:
        /*002c*/ 	.word	0x00000010


	//----- nvinfo : EIATTR_MAX_THREADS
	.align		4
.L_256:
        /*0030*/ 	.byte	0x04, 0x05
        /*0032*/ 	.short	(.L_258 - .L_257)
.L_257:
        /*0034*/ 	.word	0x00000100
        /*0038*/ 	.word	0x00000001
        /*003c*/ 	.word	0x00000001


	//----- nvinfo : EIATTR_CBANK_PARAM_SIZE
	.align		4
.L_258:
        /*0040*/ 	.byte	0x03, 0x19
        /*0042*/ 	.short	0x0418


	//----- nvinfo : EIATTR_PARAM_CBANK
	.align		4
        /*0044*/ 	.byte	0x04, 0x0a
        /*0046*/ 	.short	(.L_260 - .L_259)
	.align		4
.L_259:
        /*0048*/ 	.word	index@(.nv.constant0._ZN7cutlass13device_kernelIN5flash19enable_sm80_to_sm89INS1_16FlashAttnFwdSm80INS1_25CollectiveMainloopFwdSm80ILi8ELi1ELb0EN4cute5tupleIJNS5_1CILi128EEENS7_ILi48EEENS7_ILi256EEEEEELi256ENS_10bfloat16_tEfNS_4arch4Sm80ELb0ELb0ELb0ELb1ELb0ELb1ELb1ELb0EEENS1_21CollectiveEpilogueFwdINS6_IJS8_SA_S9_EEENS6_IJNS7_ILi1EEESI_SI_EEESC_SE_Li256ELb1ELb1ELb0ELb0EEENS1_19SingleTileSchedulerILb1ELb0ELb1ELi128EEEEEEEEEvNT_6ParamsE)
        /*004c*/ 	.short	0x0380
        /*004e*/ 	.short	0x0418


	//----- nvinfo : EIATTR_SW_WAR
	.align		4
.L_260:
        /*0050*/ 	.byte	0x04, 0x36
        /*0052*/ 	.short	(.L_262 - .L_261)
.L_261:
        /*0054*/ 	.word	0x00000008
.L_262:


//--------------------- .nv.info._ZN7cutlass13device_kernelIN5flash19enable_sm80_to_sm89INS1_16FlashAttnFwdSm80INS1_25CollectiveMainloopFwdSm80ILi8ELi1ELb0EN4cute5tupleIJNS5_1CILi128EEENS7_ILi64EEENS7_ILi256EEEEEELi256ENS_10bfloat16_tEfNS_4arch4Sm80ELb0ELb1ELb0ELb0ELb0ELb0ELb1ELb0EEENS1_21CollectiveEpilogueFwdINS6_IJS8_SA_S9_EEENS6_IJNS7_ILi1EEESI_SI_EEESC_SE_Li256ELb0ELb1ELb0ELb0EEENS1_19SingleTileSchedulerILb0ELb0ELb1ELi128EEEEEEEEEvNT_6ParamsE --------------------------
	.section	.nv.info._ZN7cutlass13device_kernelIN5flash19enable_sm80_to_sm89INS1_16FlashAttnFwdSm80INS1_25CollectiveMainloopFwdSm80ILi8ELi1ELb0EN4cute5tupleIJNS5_1CILi128EEENS7_ILi64EEENS7_ILi256EEEEEELi256ENS_10bfloat16_tEfNS_4arch4Sm80ELb0ELb1ELb0ELb0ELb0ELb0ELb1ELb0EEENS1_21CollectiveEpilogueFwdINS6_IJS8_SA_S9_EEENS6_IJNS7_ILi1EEESI_SI_EEESC_SE_Li256ELb0ELb1ELb0ELb0EEENS1_19SingleTileSchedulerILb0ELb0ELb1ELi128EEEEEEEEEvNT_6ParamsE,"",@"SHT_CUDA_INFO"
	.sectionflags	@""
	.align	4


	//----- nvinfo : EIATTR_CUDA_API_VERSION
	.align		4
        /*0000*/ 	.byte	0x04, 0x37
        /*0002*/ 	.short	(.L_264 - .L_263)
.L_263:
        /*0004*/ 	.word	0x00000082


	//----- nvinfo : EIATTR_KPARAM_INFO
	.align		4
.L_264:
        /*0008*/ 	.byte	0x04, 0x17
        /*000a*/ 	.short	(.L_266 - .L_265)
.L_265:
        /*000c*/ 	.word	0x00000000
        /*0010*/ 	.short	0x0000
        /*0012*/ 	.short	0x0000
        /*0014*/ 	.byte	0x00, 0xf0, 0x61, 0x10


	//----- nvinfo : EIATTR_SPARSE_MMA_MASK
	.align		4
.L_266:
        /*0018*/ 	.byte	0x03, 0x50
        /*001a*/ 	.short	0x0000


	//----- nvinfo : EIATTR_MAXREG_COUNT
	.align		4
        /*001c*/ 	.byte	0x03, 0x1b
        /*001e*/ 	.short	0x00ff


	//----- nvinfo : EIATTR_MERCURY_ISA_VERSION
	.align		4
        /*0020*/ 	.byte	0x03, 0x5f
        /*0022*/ 	.short	0x0101


	//----- nvinfo : EIATTR_VRC_CTA_INIT_COUNT
	.align		4
        /*0024*/ 	.byte	0x02, 0x4a
	.zero		1
	.zero		1


	//----- nvinfo : EIATTR_EXIT_INSTR_OFFSETS
	.align		4
        /*0028*/ 	.byte	0x04, 0x1c
        /*002a*/ 	.short	(.L_268 - .L_267)


	//   ....[0]....
.L_267:
        /*002c*/ 	.word	0x00000010


	//----- nvinfo : EIATTR_MAX_THREADS
	.align		4
.L_268:
        /*0030*/ 	.byte	0x04, 0x05
        /*0032*/ 	.short	(.L_270 - .L_269)
.L_269:
        /*0034*/ 	.word	0x00000100
        /*0038*/ 	.word	0x00000001
        /*003c*/ 	.word	0x00000001


	//----- nvinfo : EIATTR_CBANK_PARAM_SIZE
	.align		4
.L_270:
        /*0040*/ 	.byte	0x03, 0x19
        /*0042*/ 	.short	0x0418


	//----- nvinfo : EIATTR_PARAM_CBANK
	.align		4
        /*0044*/ 	.byte	0x04, 0x0a
        /*0046*/ 	.short	(.L_272 - .L_271)
	.align		4
.L_271:
        /*0048*/ 	.word	index@(.nv.constant0._ZN7cutlass13device_kernelIN5flash19enable_sm80_to_sm89INS1_16FlashAttnFwdSm80INS1_25CollectiveMainloopFwdSm80ILi8ELi1ELb0EN4cute5tupleIJNS5_1CILi128EEENS7_ILi64EEENS7_ILi256EEEEEELi256ENS_10bfloat16_tEfNS_4arch4Sm80ELb0ELb1ELb0ELb0ELb0ELb0ELb1ELb0EEENS1_21CollectiveEpilogueFwdINS6_IJS8_SA_S9_EEENS6_IJNS7_ILi1EEESI_SI_EEESC_SE_Li256ELb0ELb1ELb0ELb0EEENS1_19SingleTileSchedulerILb0ELb0ELb1ELi128EEEEEEEEEvNT_6ParamsE)
        /*004c*/ 	.short	0x0380
        /*004e*/ 	.short	0x0418


	//----- nvinfo : EIATTR_SW_WAR
	.align		4
.L_272:
        /*0050*/ 	.byte	0x04, 0x36
        /*0052*/ 	.short	(.L_274 - .L_273)
.L_273:
        /*0054*/ 	.word	0x00000008
.L_274:


//--------------------- .nv.info._ZN7cutlass13device_kernelIN5flash19enable_sm80_to_sm89INS1_16FlashAttnFwdSm80INS1_25CollectiveMainloopFwdSm80ILi8ELi1ELb0EN4cute5tupleIJNS5_1CILi128EEENS7_ILi64EEENS7_ILi256EEEEEELi256ENS_10bfloat16_tEfNS_4arch4Sm80ELb0ELb1ELb0ELb1ELb0ELb0ELb1ELb0EEENS1_21CollectiveEpilogueFwdINS6_IJS8_SA_S9_EEENS6_IJNS7_ILi1EEESI_SI_EEESC_SE_Li256ELb1ELb1ELb0ELb0EEENS1_19SingleTileSchedulerILb1ELb0ELb1ELi128EEEEEEEEEvNT_6ParamsE --------------------------
	.section	.nv.info._ZN7cutlass13device_kernelIN5flash19enable_sm80_to_sm89INS1_16FlashAttnFwdSm80INS1_25CollectiveMainloopFwdSm80ILi8ELi1ELb0EN4cute5tupleIJNS5_1CILi128EEENS7_ILi64EEENS7_ILi256EEEEEELi256ENS_10bfloat16_tEfNS_4arch4Sm80ELb0ELb1ELb0ELb1ELb0ELb0ELb1ELb0EEENS1_21CollectiveEpilogueFwdINS6_IJS8_SA_S9_EEENS6_IJNS7_ILi1EEESI_SI_EEESC_SE_Li256ELb1ELb1ELb0ELb0EEENS1_19SingleTileSchedulerILb1ELb0ELb1ELi128EEEEEEEEEvNT_6ParamsE,"",@"SHT_CUDA_INFO"
	.sectionflags	@""
	.align	4


	//----- nvinfo : EIATTR_CUDA_API_VERSION
	.align		4
        /*0000*/ 	.byte	0x04, 0x37
        /*0002*/ 	.short	(.L_276 - .L_275)
.L_275:
        /*0004*/ 	.word	0x00000082


	//----- nvinfo : EIATTR_KPARAM_INFO
	.align		4
.L_276:
        /*0008*/ 	.byte	0x04, 0x17
        /*000a*/ 	.short	(.L_278 - .L_277)
.L_277:
        /*000c*/ 	.word	0x00000000
        /*0010*/ 	.short	0x0000
        /*0012*/ 	.short	0x0000
        /*0014*/ 	.byte	0x00, 0xf0, 0x61, 0x10


	//----- nvinfo : EIATTR_SPARSE_MMA_MASK
	.align		4
.L_278:
        /*0018*/ 	.byte	0x03, 0x50
        /*001a*/ 	.short	0x0000


	//----- nvinfo : EIATTR_MAXREG_COUNT
	.align		4
        /*001c*/ 	.byte	0x03, 0x1b
        /*001e*/ 	.short	0x00ff


	//----- nvinfo : EIATTR_MERCURY_ISA_VERSION
	.align		4
        /*0020*/ 	.byte	0x03, 0x5f
        /*0022*/ 	.short	0x0101


	//----- nvinfo : EIATTR_VRC_CTA_INIT_COUNT
	.align		4
        /*0024*/ 	.byte	0x02, 0x4a
	.zero		1
	.zero		1


	//----- nvinfo : EIATTR_EXIT_INSTR_OFFSETS
	.align		4
        /*0028*/ 	.byte	0x04, 0x1c
        /*002a*/ 	.short	(.L_280 - .L_279)


	//   ....[0]....
.L_279:
        /*002c*/ 	.word	0x00000010


	//----- nvinfo : EIATTR_MAX_THREADS
	.align		4
.L_280:
        /*0030*/ 	.byte	0x04, 0x05
        /*0032*/ 	.short	(.L_282 - .L_281)
.L_281:
        /*0034*/ 	.word	0x00000100
        /*0038*/ 	.word	0x00000001
        /*003c*/ 	.word	0x00000001


	//----- nvinfo : EIATTR_CBANK_PARAM_SIZE
	.align		4
.L_282:
        /*0040*/ 	.byte	0x03, 0x19
        /*0042*/ 	.short	0x0418


	//----- nvinfo : EIATTR_PARAM_CBANK
	.align		4
        /*0044*/ 	.byte	0x04, 0x0a
        /*0046*/ 	.short	(.L_284 - .L_283)
	.align		4
.L_283:
        /*0048*/ 	.word	index@(.nv.constant0._ZN7cutlass13device_kernelIN5flash19enable_sm80_to_sm89INS1_16FlashAttnFwdSm80INS1_25CollectiveMainloopFwdSm80ILi8ELi1ELb0EN4cute5tupleIJNS5_1CILi128EEENS7_ILi64EEENS7_ILi256EEEEEELi256ENS_10bfloat16_tEfNS_4arch4Sm80ELb0ELb1ELb0ELb1ELb0ELb0ELb1ELb0EEENS1_21CollectiveEpilogueFwdINS6_IJS8_SA_S9_EEENS6_IJNS7_ILi1EEESI_SI_EEESC_SE_Li256ELb1ELb1ELb0ELb0EEENS1_19SingleTileSchedulerILb1ELb0ELb1ELi128EEEEEEEEEvNT_6ParamsE)
        /*004c*/ 	.short	0x0380
        /*004e*/ 	.short	0x0418


	//----- nvinfo : EIATTR_SW_WAR
	.align		4
.L_284:
        /*0050*/ 	.byte	0x04, 0x36
        /*0052*/ 	.short	(.L_286 - .L_285)
.L_285:
        /*0054*/ 	.word	0x00000008
.L_286:


//--------------------- .nv.info._ZN7cutlass13device_kernelIN5flash19enable_sm80_to_sm89INS1_16FlashAttnFwdSm80INS1_25CollectiveMainloopFwdSm80ILi8ELi1ELb0EN4cute5tupleIJNS5_1CILi128EEENS7_ILi48EEENS7_ILi256EEEEEELi256ENS_10bfloat16_tEfNS_4arch4Sm80ELb0ELb1ELb0ELb1ELb0ELb1ELb1ELb0EEENS1_21CollectiveEpilogueFwdINS6_IJS8_SA_S9_EEENS6_IJNS7_ILi1EEESI_SI_EEESC_SE_Li256ELb1ELb1ELb0ELb0EEENS1_19SingleTileSchedulerILb1ELb0ELb1ELi128EEEEEEEEEvNT_6ParamsE --------------------------
	.section	.nv.info._ZN7cutlass13device_kernelIN5flash19enable_sm80_to_sm89INS1_16FlashAttnFwdSm80INS1_25CollectiveMainloopFwdSm80ILi8ELi1ELb0EN4cute5tupleIJNS5_1CILi128EEENS7_ILi48EEENS7_ILi256EEEEEELi256ENS_10bfloat16_tEfNS_4arch4Sm80ELb0ELb1ELb0ELb1ELb0ELb1ELb1ELb0EEENS1_21CollectiveEpilogueFwdINS6_IJS8_SA_S9_EEENS6_IJNS7_ILi1EEESI_SI_EEESC_SE_Li256ELb1ELb1ELb0ELb0EEENS1_19SingleTileSchedulerILb1ELb0ELb1ELi128EEEEEEEEEvNT_6ParamsE,"",@"SHT_CUDA_INFO"
	.sectionflags	@""
	.align	4


	//----- nvinfo : EIATTR_CUDA_API_VERSION
	.align		4
        /*0000*/ 	.byte	0x04, 0x37
        /*0002*/ 	.short	(.L_288 - .L_287)
.L_287:
        /*0004*/ 	.word	0x00000082


	//----- nvinfo : EIATTR_KPARAM_INFO
	.align		4
.L_288:
        /*0008*/ 	.byte	0x04, 0x17
        /*000a*/ 	.short	(.L_290 - .L_289)
.L_289:
        /*000c*/ 	.word	0x00000000
        /*0010*/ 	.short	0x0000
        /*0012*/ 	.short	0x0000
        /*0014*/ 	.byte	0x00, 0xf0, 0x61, 0x10


	//----- nvinfo : EIATTR_SPARSE_MMA_MASK
	.align		4
.L_290:
        /*0018*/ 	.byte	0x03, 0x50
        /*001a*/ 	.short	0x0000


	//----- nvinfo : EIATTR_MAXREG_COUNT
	.align		4
        /*001c*/ 	.byte	0x03, 0x1b
        /*001e*/ 	.short	0x00ff


	//----- nvinfo : EIATTR_MERCURY_ISA_VERSION
	.align		4
        /*0020*/ 	.byte	0x03, 0x5f
        /*0022*/ 	.short	0x0101


	//----- nvinfo : EIATTR_VRC_CTA_INIT_COUNT
	.align		4
        /*0024*/ 	.byte	0x02, 0x4a
	.zero		1
	.zero		1


	//----- nvinfo : EIATTR_EXIT_INSTR_OFFSETS
	.align		4
        /*0028*/ 	.byte	0x04, 0x1c
        /*002a*/ 	.short	(.L_292 - .L_291)


	//   ....[0]....
.L_291:
        /*002c*/ 	.word	0x00000010


	//----- nvinfo : EIATTR_MAX_THREADS
	.align		4
.L_292:
        /*0030*/ 	.byte	0x04, 0x05
        /*0032*/ 	.short	(.L_294 - .L_293)
.L_293:
        /*0034*/ 	.word	0x00000100
        /*0038*/ 	.word	0x00000001
        /*003c*/ 	.word	0x00000001


	//----- nvinfo : EIATTR_CBANK_PARAM_SIZE
	.align		4
.L_294:
        /*0040*/ 	.byte	0x03, 0x19
        /*0042*/ 	.short	0x0418


	//----- nvinfo : EIATTR_PARAM_CBANK
	.align		4
        /*0044*/ 	.byte	0x04, 0x0a
        /*0046*/ 	.short	(.L_296 - .L_295)
	.align		4
.L_295:
        /*0048*/ 	.word	index@(.nv.constant0._ZN7cutlass13device_kernelIN5flash19enable_sm80_to_sm89INS1_16FlashAttnFwdSm80INS1_25CollectiveMainloopFwdSm80ILi8ELi1ELb0EN4cute5tupleIJNS5_1CILi128EEENS7_ILi48EEENS7_ILi256EEEEEELi256ENS_10bfloat16_tEfNS_4arch4Sm80ELb0ELb1ELb0ELb1ELb0ELb1ELb1ELb0EEENS1_21CollectiveEpilogueFwdINS6_IJS8_SA_S9_EEENS6_IJNS7_ILi1EEESI_SI_EEESC_SE_Li256ELb1ELb1ELb0ELb0EEENS1_19SingleTileSchedulerILb1ELb0ELb1ELi128EEEEEEEEEvNT_6ParamsE)
        /*004c*/ 	.short	0x0380
        /*004e*/ 	.short	0x0418


	//----- nvinfo : EIATTR_SW_WAR
	.align		4
.L_296:
        /*0050*/ 	.byte	0x04, 0x36
        /*0052*/ 	.short	(.L_298 - .L_297)
.L_297:
        /*0054*/ 	.word	0x00000008
.L_298:


//--------------------- .nv.info._ZN7cutlass13device_kernelIN5flash19enable_sm80_to_sm89INS1_16FlashAttnFwdSm80INS1_25CollectiveMainloopFwdSm80ILi8ELi1ELb0EN4cute5tupleIJNS5_1CILi128EEENS7_ILi96EEENS7_ILi256EEEEEELi256ENS_10bfloat16_tEfNS_4arch4Sm80ELb1ELb0ELb0ELb0ELb0ELb0ELb1ELb0EEENS1_21CollectiveEpilogueFwdINS6_IJS8_SA_S9_EEENS6_IJNS7_ILi1EEESI_SI_EEESC_SE_Li256ELb0ELb1ELb0ELb0EEENS1_30DynamicPersistentTileSchedulerILi256ELi256ELb0ELb1ELb0EEEEEEEEEvNT_6ParamsE --------------------------
	.section	.nv.info._ZN7cutlass13device_kernelIN5flash19enable_sm80_to_sm89INS1_16FlashAttnFwdSm80INS1_25CollectiveMainloopFwdSm80ILi8ELi1ELb0EN4cute5tupleIJNS5_1CILi128EEENS7_ILi96EEENS7_ILi256EEEEEELi256ENS_10bfloat16_tEfNS_4arch4Sm80ELb1ELb0ELb0ELb0ELb0ELb0ELb1ELb0EEENS1_21CollectiveEpilogueFwdINS6_IJS8_SA_S9_EEENS6_IJNS7_ILi1EEESI_SI_EEESC_SE_Li256ELb0ELb1ELb0ELb0EEENS1_30DynamicPersistentTileSchedulerILi256ELi256ELb0ELb1ELb0EEEEEEEEEvNT_6ParamsE,"",@"SHT_CUDA_INFO"
	.sectionflags	@""
	.align	4


	//----- nvinfo : EIATTR_CUDA_API_VERSION
	.align		4
        /*0000*/ 	.byte	0x04, 0x37
        /*0002*/ 	.short	(.L_300 - .L_299)
.L_299:
        /*0004*/ 	.word	0x00000082


	//----- nvinfo : EIATTR_KPARAM_INFO
	.align		4
.L_300:
        /*0008*/ 	.byte	0x04, 0x17
        /*000a*/ 	.short	(.L_302 - .L_301)
.L_301:
        /*000c*/ 	.word	0x00000000
        /*0010*/ 	.short	0x0000
        /*0012*/ 	.short	0x0000
        /*0014*/ 	.byte	0x00, 0xf0, 0xa1, 0x10


	//----- nvinfo : EIATTR_SPARSE_MMA_MASK
	.align		4
.L_302:
        /*0018*/ 	.byte	0x03, 0x50
        /*001a*/ 	.short	0x0000


	//----- nvinfo : EIATTR_MAXREG_COUNT
	.align		4
        /*001c*/ 	.byte	0x03, 0x1b
        /*001e*/ 	.short	0x00ff


	//----- nvinfo : EIATTR_MERCURY_ISA_VERSION
	.align		4
        /*0020*/ 	.byte	0x03, 0x5f
        /*0022*/ 	.short	0x0101


	//----- nvinfo : EIATTR_VRC_CTA_INIT_COUNT
	.align		4
        /*0024*/ 	.byte	0x02, 0x4a
	.zero		1
	.zero		1


	//----- nvinfo : EIATTR_EXIT_INSTR_OFFSETS
	.align		4
        /*0028*/ 	.byte	0x04, 0x1c
        /*002a*/ 	.short	(.L_304 - .L_303)


	//   ....[0]....
.L_303:
        /*002c*/ 	.word	0x00000010


	//----- nvinfo : EIATTR_MAX_THREADS
	.align		4
.L_304:
        /*0030*/ 	.byte	0x04, 0x05
        /*0032*/ 	.short	(.L_306 - .L_305)
.L_305:
        /*0034*/ 	.word	0x00000100
        /*0038*/ 	.word	0x00000001
        /*003c*/ 	.word	0x00000001


	//----- nvinfo : EIATTR_CBANK_PARAM_SIZE
	.align		4
.L_306:
        /*0040*/ 	.byte	0x03, 0x19
        /*0042*/ 	.short	0x0428


	//----- nvinfo : EIATTR_PARAM_CBANK
	.align		4
        /*0044*/ 	.byte	0x04, 0x0a
        /*0046*/ 	.short	(.L_308 - .L_307)
	.align		4
.L_307:
        /*0048*/ 	.word	index@(.nv.constant0._ZN7cutlass13device_kernelIN5flash19enable_sm80_to_sm89INS1_16FlashAttnFwdSm80INS1_25CollectiveMainloopFwdSm80ILi8ELi1ELb0EN4cute5tupleIJNS5_1CILi128EEENS7_ILi96EEENS7_ILi256EEEEEELi256ENS_10bfloat16_tEfNS_4arch4Sm80ELb1ELb0ELb0ELb0ELb0ELb0ELb1ELb0EEENS1_21CollectiveEpilogueFwdINS6_IJS8_SA_S9_EEENS6_IJNS7_ILi1EEESI_SI_EEESC_SE_Li256ELb0ELb1ELb0ELb0EEENS1_30DynamicPersistentTileSchedulerILi256ELi256ELb0ELb1ELb0EEEEEEEEEvNT_6ParamsE)
        /*004c*/ 	.short	0x0380
        /*004e*/ 	.short	0x0428


	//----- nvinfo : EIATTR_SW_WAR
	.align		4
.L_308:
        /*0050*/ 	.byte	0x04, 0x36
        /*0052*/ 	.short	(.L_310 - .L_309)
.L_309:
        /*0054*/ 	.word	0x00000008
.L_310:


//--------------------- .nv.info._ZN7cutlass13device_kernelIN5flash19enable_sm80_to_sm89INS1_16FlashAttnFwdSm80INS1_25CollectiveMainloopFwdSm80ILi8ELi1ELb0EN4cute5tupleIJNS5_1CILi128EEENS7_ILi96EEENS7_ILi256EEEEEELi256ENS_10bfloat16_tEfNS_4arch4Sm80ELb1ELb0ELb0ELb1ELb0ELb0ELb1ELb0EEENS1_21CollectiveEpilogueFwdINS6_IJS8_SA_S9_EEENS6_IJNS7_ILi1EEESI_SI_EEESC_SE_Li256ELb1ELb1ELb0ELb0EEENS1_19SingleTileSchedulerILb1ELb0ELb1ELi128EEEEEEEEEvNT_6ParamsE --------------------------
	.section	.nv.info._ZN7cutlass13device_kernelIN5flash19enable_sm80_to_sm89INS1_16FlashAttnFwdSm80INS1_25CollectiveMainloopFwdSm80ILi8ELi1ELb0EN4cute5tupleIJNS5_1CILi128EEENS7_ILi96EEENS7_ILi256EEEEEELi256ENS_10bfloat16_tEfNS_4arch4Sm80ELb1ELb0ELb0ELb1ELb0ELb0ELb1ELb0EEENS1_21CollectiveEpilogueFwdINS6_IJS8_SA_S9_EEENS6_IJNS7_ILi1EEESI_SI_EEESC_SE_Li256ELb1ELb1ELb0ELb0EEENS1_19SingleTileSchedulerILb1ELb0ELb1ELi128EEEEEEEEEvNT_6ParamsE,"",@"SHT_CUDA_INFO"
	.sectionflags	@""
	.align	4


	//----- nvinfo : EIATTR_CUDA_API_VERSION
	.align		4
        /*0000*/ 	.byte	0x04, 0x37
        /*0002*/ 	.short	(.L_312 - .L_311)
.L_311:
        /*0004*/ 	.word	0x00000082


	//----- nvinfo : EIATTR_KPARAM_INFO
	.align		4
.L_312:
        /*0008*/ 	.byte	0x04, 0x17
        /*000a*/ 	.short	(.L_314 - .L_313)
.L_313:
        /*000c*/ 	.word	0x00000000
        /*0010*/ 	.short	0x0000
        /*0012*/ 	.short	0x0000
        /*0014*/ 	.byte	0x00, 0xf0, 0x61, 0x10


	//----- nvinfo : EIATTR_SPARSE_MMA_MASK
	.align		4
.L_314:
        /*0018*/ 	.byte	0x03, 0x50
        /*001a*/ 	.short	0x0000


	//----- nvinfo : EIATTR_MAXREG_COUNT
	.align		4
        /*001c*/ 	.byte	0x03, 0x1b
        /*001e*/ 	.short	0x00ff


	//----- nvinfo : EIATTR_MERCURY_ISA_VERSION
	.align		4
        /*0020*/ 	.byte	0x03, 0x5f
        /*0022*/ 	.short	0x0101


	//----- nvinfo : EIATTR_VRC_CTA_INIT_COUNT
	.align		4
        /*0024*/ 	.byte	0x02, 0x4a
	.zero		1
	.zero		1


	//----- nvinfo : EIATTR_EXIT_INSTR_OFFSETS
	.align		4
        /*0028*/ 	.byte	0x04, 0x1c
        /*002a*/ 	.short	(.L_316 - .L_315)


	//   ....[0]....
.L_315:
        /*002c*/ 	.word	0x00000010


	//----- nvinfo : EIATTR_MAX_THREADS
	.align		4
.L_316:
        /*0030*/ 	.byte	0x04, 0x05
        /*0032*/ 	.short	(.L_318 - .L_317)
.L_317:
        /*0034*/ 	.word	0x00000100
        /*0038*/ 	.word	0x00000001
        /*003c*/ 	.word	0x00000001


	//----- nvinfo : EIATTR_CBANK_PARAM_SIZE
	.align		4
.L_318:
        /*0040*/ 	.byte	0x03, 0x19
        /*0042*/ 	.short	0x0418


	//----- nvinfo : EIATTR_PARAM_CBANK
	.align		4
        /*0044*/ 	.byte	0x04, 0x0a
        /*0046*/ 	.short	(.L_320 - .L_319)
	.align		4
.L_319:
        /*0048*/ 	.word	index@(.nv.constant0._ZN7cutlass13device_kernelIN5flash19enable_sm80_to_sm89INS1_16FlashAttnFwdSm80INS1_25CollectiveMainloopFwdSm80ILi8ELi1ELb0EN4cute5tupleIJNS5_1CILi128EEENS7_ILi96EEENS7_ILi256EEEEEELi256ENS_10bfloat16_tEfNS_4arch4Sm80ELb1ELb0ELb0ELb1ELb0ELb0ELb1ELb0EEENS1_21CollectiveEpilogueFwdINS6_IJS8_SA_S9_EEENS6_IJNS7_ILi1EEESI_SI_EEESC_SE_Li256ELb1ELb1ELb0ELb0EEENS1_19SingleTileSchedulerILb1ELb0ELb1ELi128EEEEEEEEEvNT_6ParamsE)
        /*004c*/ 	.short	0x0380
        /*004e*/ 	.short	0x0418


	//----- nvinfo : EIATTR_SW_WAR
	.align		4
.L_320:
        /*0050*/ 	.byte	0x04, 0x36
        /*0052*/ 	.short	(.L_322 - .L_321)
.L_321:
        /*0054*/ 	.word	0x00000008
.L_322:


//--------------------- .nv.info._ZN7cutlass13device_kernelIN5flash19enable_sm80_to_sm89INS1_16FlashAttnFwdSm80INS1_25CollectiveMainloopFwdSm80ILi8ELi1ELb0EN4cute5tupleIJNS5_1CILi128EEENS7_ILi48EEENS7_ILi256EEEEEELi256ENS_10bfloat16_tEfNS_4arch4Sm80ELb1ELb0ELb0ELb1ELb0ELb1ELb1ELb0EEENS1_21CollectiveEpilogueFwdINS6_IJS8_SA_S9_EEENS6_IJNS7_ILi1EEESI_SI_EEESC_SE_Li256ELb1ELb1ELb0ELb0EEENS1_19SingleTileSchedulerILb1ELb0ELb1ELi128EEEEEEEEEvNT_6ParamsE --------------------------
	.section	.nv.info._ZN7cutlass13device_kernelIN5flash19enable_sm80_to_sm89INS1_16FlashAttnFwdSm80INS1_25CollectiveMainloopFwdSm80ILi8ELi1ELb0EN4cute5tupleIJNS5_1CILi128EEENS7_ILi48EEENS7_ILi256EEEEEELi256ENS_10bfloat16_tEfNS_4arch4Sm80ELb1ELb0ELb0ELb1ELb0ELb1ELb1ELb0EEENS1_21CollectiveEpilogueFwdINS6_IJS8_SA_S9_EEENS6_IJNS7_ILi1EEESI_SI_EEESC_SE_Li256ELb1ELb1ELb0ELb0EEENS1_19SingleTileSchedulerILb1ELb0ELb1ELi128EEEEEEEEEvNT_6ParamsE,"",@"SHT_CUDA_INFO"
	.sectionflags	@""
	.align	4


	//----- nvinfo : EIATTR_CUDA_API_VERSION
	.align		4
        /*0000*/ 	.byte	0x04, 0x37
        /*0002*/ 	.short	(.L_324 - .L_323)
.L_323:
        /*0004*/ 	.word	0x00000082


	//----- nvinfo : EIATTR_KPARAM_INFO
	.align		4
.L_324:
        /*0008*/ 	.byte	0x04, 0x17
        /*000a*/ 	.short	(.L_326 - .L_325)
.L_325:
        /*000c*/ 	.word	0x00000000
        /*0010*/ 	.short	0x0000
        /*0012*/ 	.short	0x0000
        /*0014*/ 	.byte	0x00, 0xf0, 0x61, 0x10


	//----- nvinfo : EIATTR_SPARSE_MMA_MASK
	.align		4
.L_326:
        /*0018*/ 	.byte	0x03, 0x50
        /*001a*/ 	.short	0x0000


	//----- nvinfo : EIATTR_MAXREG_COUNT
	.align		4
        /*001c*/ 	.byte	0x03, 0x1b
        /*001e*/ 	.short	0x00ff


	//----- nvinfo : EIATTR_MERCURY_ISA_VERSION
	.align		4
        /*0020*/ 	.byte	0x03, 0x5f
        /*0022*/ 	.short	0x0101


	//----- nvinfo : EIATTR_VRC_CTA_INIT_COUNT
	.align		4
        /*0024*/ 	.byte	0x02, 0x4a
	.zero		1
	.zero		1


	//----- nvinfo : EIATTR_EXIT_INSTR_OFFSETS
	.align		4
        /*0028*/ 	.byte	0x04, 0x1c
        /*002a*/ 	.short	(.L_328 - .L_327)


	//   ....[0]....
.L_327:
        /*002c*/ 	.word	0x00000010


	//----- nvinfo : EIATTR_MAX_THREADS
	.align		4
.L_328:
        /*0030*/ 	.byte	0x04, 0x05
        /*0032*/ 	.short	(.L_330 - .L_329)
.L_329:
        /*0034*/ 	.word	0x00000100
        /*0038*/ 	.word	0x00000001
        /*003c*/ 	.word	0x00000001


	//----- nvinfo : EIATTR_CBANK_PARAM_SIZE
	.align		4
.L_330:
        /*0040*/ 	.byte	0x03, 0x19
        /*0042*/ 	.short	0x0418


	//----- nvinfo : EIATTR_PARAM_CBANK
	.align		4
        /*0044*/ 	.byte	0x04, 0x0a
        /*0046*/ 	.short	(.L_332 - .L_331)
	.align		4
.L_331:
        /*0048*/ 	.word	index@(.nv.constant0._ZN7cutlass13device_kernelIN5flash19enable_sm80_to_sm89INS1_16FlashAttnFwdSm80INS1_25CollectiveMainloopFwdSm80ILi8ELi1ELb0EN4cute5tupleIJNS5_1CILi128EEENS7_ILi48EEENS7_ILi256EEEEEELi256ENS_10bfloat16_tEfNS_4arch4Sm80ELb1ELb0ELb0ELb1ELb0ELb1ELb1ELb0EEENS1_21CollectiveEpilogueFwdINS6_IJS8_SA_S9_EEENS6_IJNS7_ILi1EEESI_SI_EEESC_SE_Li256ELb1ELb1ELb0ELb0EEENS1_19SingleTileSchedulerILb1ELb0ELb1ELi128EEEEEEEEEvNT_6ParamsE)
        /*004c*/ 	.short	0x0380
        /*004e*/ 	.short	0x0418


	//----- nvinfo : EIATTR_SW_WAR
	.align		4
.L_332:
        /*0050*/ 	.byte	0x04, 0x36
        /*0052*/ 	.short	(.L_334 - .L_333)
.L_333:
        /*0054*/ 	.word	0x00000008
.L_334:


//--------------------- .nv.callgraph             --------------------------
	.section	.nv.callgraph,"",@"SHT_CUDA_CALLGRAPH"
	.align	4
	.sectionentsize	8
	.align		4
        /*0000*/ 	.word	0x00000000
	.align		4
        /*0004*/ 	.word	0xffffffff
	.align		4
        /*0008*/ 	.word	0x00000000
	.align		4
        /*000c*/ 	.word	0xfffffffe
	.align		4
        /*0010*/ 	.word	0x00000000
	.align		4
        /*0014*/ 	.word	0xfffffffd
	.align		4
        /*0018*/ 	.word	0x00000000
	.align		4
        /*001c*/ 	.word	0xfffffffc


//--------------------- .nv.constant4             --------------------------
	.section	.nv.constant4,"a",@progbits
	.align	8
	.align		8
.nv.constant4:
        /*0000*/ 	.dword	_ZN66_INTERNAL_3aa6a342_30_flash_fwd_hdim256_bf16_sm80_cu_49158569_33234cuda3std3__45__cpo5beginE
	.align		8
        /*0008*/ 	.dword	_ZN66_INTERNAL_3aa6a342_30_flash_fwd_hdim256_bf16_sm80_cu_49158569_33234cuda3std3__45__cpo3endE
	.align		8
        /*0010*/ 	.dword	_ZN66_INTERNAL_3aa6a342_30_flash_fwd_hdim256_bf16_sm80_cu_49158569_33234cuda3std3__45__cpo6cbeginE
	.align		8
        /*0018*/ 	.dword	_ZN66_INTERNAL_3aa6a342_30_flash_fwd_hdim256_bf16_sm80_cu_49158569_33234cuda3std3__45__cpo4cendE
	.align		8
        /*0020*/ 	.dword	_ZN66_INTERNAL_3aa6a342_30_flash_fwd_hdim256_bf16_sm80_cu_49158569_33234cuda3std3__468_GLOBAL__N__3aa6a342_30_flash_fwd_hdim256_bf16_sm80_cu_49158569_33236ignoreE
	.align		8
        /*0028*/ 	.dword	_ZN66_INTERNAL_3aa6a342_30_flash_fwd_hdim256_bf16_sm80_cu_49158569_33234cuda3std3__419piecewise_constructE
	.align		8
        /*0030*/ 	.dword	_ZN66_INTERNAL_3aa6a342_30_flash_fwd_hdim256_bf16_sm80_cu_49158569_33234cuda3std3__48in_placeE
	.align		8
        /*0038*/ 	.dword	_ZN66_INTERNAL_3aa6a342_30_flash_fwd_hdim256_bf16_sm80_cu_49158569_33234cuda3std6ranges3__45__cpo4swapE
	.align		8
        /*0040*/ 	.dword	_ZN66_INTERNAL_3aa6a342_30_flash_fwd_hdim256_bf16_sm80_cu_49158569_33234cuda3std6ranges3__45__cpo9iter_moveE
	.align		8
        /*0048*/ 	.dword	_ZN66_INTERNAL_3aa6a342_30_flash_fwd_hdim256_bf16_sm80_cu_49158569_33234cute7productE
	.align		8
        /*0050*/ 	.dword	_ZN66_INTERNAL_3aa6a342_30_flash_fwd_hdim256_bf16_sm80_cu_49158569_33234cute1_E


//--------------------- .text._ZN7cutlass13device_kernelIN5flash19enable_sm80_to_sm89INS1_16FlashAttnFwdSm80INS1_25CollectiveMainloopFwdSm80ILi8ELi1ELb1EN4cute5tupleIJNS5_1CILi128EEENS7_ILi64EEENS7_ILi256EEEEEELi256ENS_10bfloat16_tEfNS_4arch4Sm80ELb0ELb0ELb0ELb0ELb0ELb0ELb1ELb0EEENS1_21CollectiveEpilogueFwdINS6_IJS8_SA_S9_EEENS6_IJNS7_ILi1EEESI_SI_EEESC_SE_Li256ELb0ELb1ELb0ELb0EEENS1_19SingleTileSchedulerILb0ELb0ELb1ELi128EEEEEEEEEvNT_6ParamsE --------------------------
	.section	.text._ZN7cutlass13device_kernelIN5flash19enable_sm80_to_sm89INS1_16FlashAttnFwdSm80INS1_25CollectiveMainloopFwdSm80ILi8ELi1ELb1EN4cute5tupleIJNS5_1CILi128EEENS7_ILi64EEENS7_ILi256EEEEEELi256ENS_10bfloat16_tEfNS_4arch4Sm80ELb0ELb0ELb0ELb0ELb0ELb0ELb1ELb0EEENS1_21CollectiveEpilogueFwdINS6_IJS8_SA_S9_EEENS6_IJNS7_ILi1EEESI_SI_EEESC_SE_Li256ELb0ELb1ELb0ELb0EEENS1_19SingleTileSchedulerILb0ELb0ELb1ELi128EEEEEEEEEvNT_6ParamsE,"ax",@progbits
	.align	128
.text._ZN7cutlass13device_kernelIN5flash19enable_sm80_to_sm89INS1_16FlashAttnFwdSm80INS1_25CollectiveMainloopFwdSm80ILi8ELi1ELb1EN4cute5tupleIJNS5_1CILi128EEENS7_ILi64EEENS7_ILi256EEEEEELi256ENS_10bfloat16_tEfNS_4arch4Sm80ELb0ELb0ELb0ELb0ELb0ELb0ELb1ELb0EEENS1_21CollectiveEpilogueFwdINS6_IJS8_SA_S9_EEENS6_IJNS7_ILi1EEESI_SI_EEESC_SE_Li256ELb0ELb1ELb0ELb0EEENS1_19SingleTileSchedulerILb0ELb0ELb1ELi128EEEEEEEEEvNT_6ParamsE:
        .type           _ZN7cutlass13device_kernelIN5flash19enable_sm80_to_sm89INS1_16FlashAttnFwdSm80INS1_25CollectiveMainloopFwdSm80ILi8ELi1ELb1EN4cute5tupleIJNS5_1CILi128EEENS7_ILi64EEENS7_ILi256EEEEEELi256ENS_10bfloat16_tEfNS_4arch4Sm80ELb0ELb0ELb0ELb0ELb0ELb0ELb1ELb0EEENS1_21CollectiveEpilogueFwdINS6_IJS8_SA_S9_EEENS6_IJNS7_ILi1EEESI_SI_EEESC_SE_Li256ELb0ELb1ELb0ELb0EEENS1_19SingleTileSchedulerILb0ELb0ELb1ELi128EEEEEEEEEvNT_6ParamsE,@function
        .size           _ZN7cutlass13device_kernelIN5flash19enable_sm80_to_sm89INS1_16FlashAttnFwdSm80INS1_25CollectiveMainloopFwdSm80ILi8ELi1ELb1EN4cute5tupleIJNS5_1CILi128EEENS7_ILi64EEENS7_ILi256EEEEEELi256ENS_10bfloat16_tEfNS_4arch4Sm80ELb0ELb0ELb0ELb0ELb0ELb0ELb1ELb0EEENS1_21CollectiveEpilogueFwdINS6_IJS8_SA_S9_EEENS6_IJNS7_ILi1EEESI_SI_EEESC_SE_Li256ELb0ELb1ELb0ELb0EEENS1_19SingleTileSchedulerILb0ELb0ELb1ELi128EEEEEEEEEvNT_6ParamsE,(.L_x_18 - _ZN7cutlass13device_kernelIN5flash19enable_sm80_to_sm89INS1_16FlashAttnFwdSm80INS1_25CollectiveMainloopFwdSm80ILi8ELi1ELb1EN4cute5tupleIJNS5_1CILi128EEENS7_ILi64EEENS7_ILi256EEEEEELi256ENS_10bfloat16_tEfNS_4arch4Sm80ELb0ELb0ELb0ELb0ELb0ELb0ELb1ELb0EEENS1_21CollectiveEpilogueFwdINS6_IJS8_SA_S9_EEENS6_IJNS7_ILi1EEESI_SI_EEESC_SE_Li256ELb0ELb1ELb0ELb0EEENS1_19SingleTileSchedulerILb0ELb0ELb1ELi128EEEEEEEEEvNT_6ParamsE)
        .other          _ZN7cutlass13device_kernelIN5flash19enable_sm80_to_sm89INS1_16FlashAttnFwdSm80INS1_25CollectiveMainloopFwdSm80ILi8ELi1ELb1EN4cute5tupleIJNS5_1CILi128EEENS7_ILi64EEENS7_ILi256EEEEEELi256ENS_10bfloat16_tEfNS_4arch4Sm80ELb0ELb0ELb0ELb0ELb0ELb0ELb1ELb0EEENS1_21CollectiveEpilogueFwdINS6_IJS8_SA_S9_EEENS6_IJNS7_ILi1EEESI_SI_EEESC_SE_Li256ELb0ELb1ELb0ELb0EEENS1_19SingleTileSchedulerILb0ELb0ELb1ELi128EEEEEEEEEvNT_6ParamsE,@"STO_CUDA_ENTRY STV_DEFAULT"
_ZN7cutlass13device_kernelIN5flash19enable_sm80_to_sm89INS1_16FlashAttnFwdSm80INS1_25CollectiveMainloopFwdSm80ILi8ELi1ELb1EN4cute5tupleIJNS5_1CILi128EEENS7_ILi64EEENS7_ILi256EEEEEELi256ENS_10bfloat16_tEfNS_4arch4Sm80ELb0ELb0ELb0ELb0ELb0ELb0ELb1ELb0EEENS1_21CollectiveEpilogueFwdINS6_IJS8_SA_S9_EEENS6_IJNS7_ILi1EEESI_SI_EEESC_SE_Li256ELb0ELb1ELb0ELb0EEENS1_19SingleTileSchedulerILb0ELb0ELb1ELi128EEEEEEEEEvNT_6ParamsE:
[----:B------:R-:W-:Y:S01]  /*0000*/  LDC R1, c[0x0][0x37c] ;  /* 0x0000df00ff017b82 */ /* 0x000fe20000000800 */
[----:B------:R-:W-:Y:S05]  /*0010*/  EXIT ;  /* 0x000000000000794d */ /* 0x000fea0003800000 */
.L_x_0:
[----:B------:R-:W-:-:S00]  /*0020*/  BRA `(.L_x_0) ;  /* 0xfffffffc00fc7947 */ /* 0x000fc0000383ffff */
[----:B------:R-:W-:-:S00]  /*0030*/  NOP ;  /* 0x0000000000007918 */ /* 0x000fc00000000000 */
        /* <DEDUP_REMOVED lines=12> */
.L_x_18:


//--------------------- .text._ZN7cutlass13device_kernelIN5flash19enable_sm80_to_sm89INS1_16FlashAttnFwdSm80INS1_25CollectiveMainloopFwdSm80ILi8ELi1ELb1EN4cute5tupleIJNS5_1CILi128EEENS7_ILi64EEENS7_ILi256EEEEEELi256ENS_10bfloat16_tEfNS_4arch4Sm80ELb0ELb0ELb0ELb1ELb0ELb0ELb1ELb0EEENS1_21CollectiveEpilogueFwdINS6_IJS8_SA_S9_EEENS6_IJNS7_ILi1EEESI_SI_EEESC_SE_Li256ELb1ELb1ELb0ELb0EEENS1_19SingleTileSchedulerILb1ELb0ELb1ELi128EEEEEEEEEvNT_6ParamsE --------------------------
	.section	.text._ZN7cutlass13device_kernelIN5flash19enable_sm80_to_sm89INS1_16FlashAttnFwdSm80INS1_25CollectiveMainloopFwdSm80ILi8ELi1ELb1EN4cute5tupleIJNS5_1CILi128EEENS7_ILi64EEENS7_ILi256EEEEEELi256ENS_10bfloat16_tEfNS_4arch4Sm80ELb0ELb0ELb0ELb1ELb0ELb0ELb1ELb0EEENS1_21CollectiveEpilogueFwdINS6_IJS8_SA_S9_EEENS6_IJNS7_ILi1EEESI_SI_EEESC_SE_Li256ELb1ELb1ELb0ELb0EEENS1_19SingleTileSchedulerILb1ELb0ELb1ELi128EEEEEEEEEvNT_6ParamsE,"ax",@progbits
	.align	128
.text._ZN7cutlass13device_kernelIN5flash19enable_sm80_to_sm89INS1_16FlashAttnFwdSm80INS1_25CollectiveMainloopFwdSm80ILi8ELi1ELb1EN4cute5tupleIJNS5_1CILi128EEENS7_ILi64EEENS7_ILi256EEEEEELi256ENS_10bfloat16_tEfNS_4arch4Sm80ELb0ELb0ELb0ELb1ELb0ELb0ELb1ELb0EEENS1_21CollectiveEpilogueFwdINS6_IJS8_SA_S9_EEENS6_IJNS7_ILi1EEESI_SI_EEESC_SE_Li256ELb1ELb1ELb0ELb0EEENS1_19SingleTileSchedulerILb1ELb0ELb1ELi128EEEEEEEEEvNT_6ParamsE:
        .type           _ZN7cutlass13device_kernelIN5flash19enable_sm80_to_sm89INS1_16FlashAttnFwdSm80INS1_25CollectiveMainloopFwdSm80ILi8ELi1ELb1EN4cute5tupleIJNS5_1CILi128EEENS7_ILi64EEENS7_ILi256EEEEEELi256ENS_10bfloat16_tEfNS_4arch4Sm80ELb0ELb0ELb0ELb1ELb0ELb0ELb1ELb0EEENS1_21CollectiveEpilogueFwdINS6_IJS8_SA_S9_EEENS6_IJNS7_ILi1EEESI_SI_EEESC_SE_Li256ELb1ELb1ELb0ELb0EEENS1_19SingleTileSchedulerILb1ELb0ELb1ELi128EEEEEEEEEvNT_6ParamsE,@function
        .size           _ZN7cutlass13device_kernelIN5flash19enable_sm80_to_sm89INS1_16FlashAttnFwdSm80INS1_25CollectiveMainloopFwdSm80ILi8ELi1ELb1EN4cute5tupleIJNS5_1CILi128EEENS7_ILi64EEENS7_ILi256EEEEEELi256ENS_10bfloat16_tEfNS_4arch4Sm80ELb0ELb0ELb0ELb1ELb0ELb0ELb1ELb0EEENS1_21CollectiveEpilogueFwdINS6_IJS8_SA_S9_EEENS6_IJNS7_ILi1EEESI_SI_EEESC_SE_Li256ELb1ELb1ELb0ELb0EEENS1_19SingleTileSchedulerILb1ELb0ELb1ELi128EEEEEEEEEvNT_6ParamsE,(.L_x_19 - _ZN7cutlass13device_kernelIN5flash19enable_sm80_to_sm89INS1_16FlashAttnFwdSm80INS1_25CollectiveMainloopFwdSm80ILi8ELi1ELb1EN4cute5tupleIJNS5_1CILi128EEENS7_ILi64EEENS7_ILi256EEEEEELi256ENS_10bfloat16_tEfNS_4arch4Sm80ELb0ELb0ELb0ELb1ELb0ELb0ELb1ELb0EEENS1_21CollectiveEpilogueFwdINS6_IJS8_SA_S9_EEENS6_IJNS7_ILi1EEESI_SI_EEESC_SE_Li256ELb1ELb1ELb0ELb0EEENS1_19SingleTileSchedulerILb1ELb0ELb1ELi128EEEEEEEEEvNT_6ParamsE)
        .other          _ZN7cutlass13device_kernelIN5flash19enable_sm80_to_sm89INS1_16FlashAttnFwdSm80INS1_25CollectiveMainloopFwdSm80ILi8ELi1ELb1EN4cute5tupleIJNS5_1CILi128EEENS7_ILi64EEENS7_ILi256EEEEEELi256ENS_10bfloat16_tEfNS_4arch4Sm80ELb0ELb0ELb0ELb1ELb0ELb0ELb1ELb0EEENS1_21CollectiveEpilogueFwdINS6_IJS8_SA_S9_EEENS6_IJNS7_ILi1EEESI_SI_EEESC_SE_Li256ELb1ELb1ELb0ELb0EEENS1_19SingleTileSchedulerILb1ELb0ELb1ELi128EEEEEEEEEvNT_6ParamsE,@"STO_CUDA_ENTRY STV_DEFAULT"
_ZN7cutlass13device_kernelIN5flash19enable_sm80_to_sm89INS1_16FlashAttnFwdSm80INS1_25CollectiveMainloopFwdSm80ILi8ELi1ELb1EN4cute5tupleIJNS5_1CILi128EEENS7_ILi64EEENS7_ILi256EEEEEELi256ENS_10bfloat16_tEfNS_4arch4Sm80ELb0ELb0ELb0ELb1ELb0ELb0ELb1ELb0EEENS1_21CollectiveEpilogueFwdINS6_IJS8_SA_S9_EEENS6_IJNS7_ILi1EEESI_SI_EEESC_SE_Li256ELb1ELb1ELb0ELb0EEENS1_19SingleTileSchedulerILb1ELb0ELb1ELi128EEEEEEEEEvNT_6ParamsE:
[----:B------:R-:W-:Y:S01]  /*0000*/  LDC R1, c[0x0][0x37c] ;  /* 0x0000df00ff017b82 */ /* 0x000fe20000000800 */
[----:B------:R-:W-:Y:S05]  /*0010*/  EXIT ;  /* 0x000000000000794d */ /* 0x000fea0003800000 */
.L_x_1:
        /* <DEDUP_REMOVED lines=14> */
.L_x_19:


//--------------------- .text._ZN7cutlass13device_kernelIN5flash19enable_sm80_to_sm89INS1_16FlashAttnFwdSm80INS1_25CollectiveMainloopFwdSm80ILi8ELi1ELb0EN4cute5tupleIJNS5_1CILi128EEENS7_ILi32EEENS7_ILi256EEEEEELi256ENS_10bfloat16_tEfNS_4arch4Sm80ELb0ELb0ELb0ELb1ELb0ELb1ELb1ELb0EEENS1_21CollectiveEpilogueFwdINS6_IJS8_SA_S9_EEENS6_IJNS7_ILi1EEESI_SI_EEESC_SE_Li256ELb1ELb1ELb0ELb0EEENS1_19SingleTileSchedulerILb1ELb0ELb1ELi128EEEEEEEEEvNT_6ParamsE --------------------------
	.section	.text._ZN7cutlass13device_kernelIN5flash19enable_sm80_to_sm89INS1_16FlashAttnFwdSm80INS1_25CollectiveMainloopFwdSm80ILi8ELi1ELb0EN4cute5tupleIJNS5_1CILi128EEENS7_ILi32EEENS7_ILi256EEEEEELi256ENS_10bfloat16_tEfNS_4arch4Sm80ELb0ELb0ELb0ELb1ELb0ELb1ELb1ELb0EEENS1_21CollectiveEpilogueFwdINS6_IJS8_SA_S9_EEENS6_IJNS7_ILi1EEESI_SI_EEESC_SE_Li256ELb1ELb1ELb0ELb0EEENS1_19SingleTileSchedulerILb1ELb0ELb1ELi128EEEEEEEEEvNT_6ParamsE,"ax",@progbits
	.align	128
.text._ZN7cutlass13device_kernelIN5flash19enable_sm80_to_sm89INS1_16FlashAttnFwdSm80INS1_25CollectiveMainloopFwdSm80ILi8ELi1ELb0EN4cute5tupleIJNS5_1CILi128EEENS7_ILi32EEENS7_ILi256EEEEEELi256ENS_10bfloat16_tEfNS_4arch4Sm80ELb0ELb0ELb0ELb1ELb0ELb1ELb1ELb0EEENS1_21CollectiveEpilogueFwdINS6_IJS8_SA_S9_EEENS6_IJNS7_ILi1EEESI_SI_EEESC_SE_Li256ELb1ELb1ELb0ELb0EEENS1_19SingleTileSchedulerILb1ELb0ELb1ELi128EEEEEEEEEvNT_6ParamsE:
        .type           _ZN7cutlass13device_kernelIN5flash19enable_sm80_to_sm89INS1_16FlashAttnFwdSm80INS1_25CollectiveMainloopFwdSm80ILi8ELi1ELb0EN4cute5tupleIJNS5_1CILi128EEENS7_ILi32EEENS7_ILi256EEEEEELi256ENS_10bfloat16_tEfNS_4arch4Sm80ELb0ELb0ELb0ELb1ELb0ELb1ELb1ELb0EEENS1_21CollectiveEpilogueFwdINS6_IJS8_SA_S9_EEENS6_IJNS7_ILi1EEESI_SI_EEESC_SE_Li256ELb1ELb1ELb0ELb0EEENS1_19SingleTileSchedulerILb1ELb0ELb1ELi128EEEEEEEEEvNT_6ParamsE,@function
        .size           _ZN7cutlass13device_kernelIN5flash19enable_sm80_to_sm89INS1_16FlashAttnFwdSm80INS1_25CollectiveMainloopFwdSm80ILi8ELi1ELb0EN4cute5tupleIJNS5_1CILi128EEENS7_ILi32EEENS7_ILi256EEEEEELi256ENS_10bfloat16_tEfNS_4arch4Sm80ELb0ELb0ELb0ELb1ELb0ELb1ELb1ELb0EEENS1_21CollectiveEpilogueFwdINS6_IJS8_SA_S9_EEENS6_IJNS7_ILi1EEESI_SI_EEESC_SE_Li256ELb1ELb1ELb0ELb0EEENS1_19SingleTileSchedulerILb1ELb0ELb1ELi128EEEEEEEEEvNT_6ParamsE,(.L_x_20 - _ZN7cutlass13device_kernelIN5flash19enable_sm80_to_sm89INS1_16FlashAttnFwdSm80INS1_25CollectiveMainloopFwdSm80ILi8ELi1ELb0EN4cute5tupleIJNS5_1CILi128EEENS7_ILi32EEENS7_ILi256EEEEEELi256ENS_10bfloat16_tEfNS_4arch4Sm80ELb0ELb0ELb0ELb1ELb0ELb1ELb1ELb0EEENS1_21CollectiveEpilogueFwdINS6_IJS8_SA_S9_EEENS6_IJNS7_ILi1EEESI_SI_EEESC_SE_Li256ELb1ELb1ELb0ELb0EEENS1_19SingleTileSchedulerILb1ELb0ELb1ELi128EEEEEEEEEvNT_6ParamsE)
        .other          _ZN7cutlass13device_kernelIN5flash19enable_sm80_to_sm89INS1_16FlashAttnFwdSm80INS1_25CollectiveMainloopFwdSm80ILi8ELi1ELb0EN4cute5tupleIJNS5_1CILi128EEENS7_ILi32EEENS7_ILi256EEEEEELi256ENS_10bfloat16_tEfNS_4arch4Sm80ELb0ELb0ELb0ELb1ELb0ELb1ELb1ELb0EEENS1_21CollectiveEpilogueFwdINS6_IJS8_SA_S9_EEENS6_IJNS7_ILi1EEESI_SI_EEESC_SE_Li256ELb1ELb1ELb0ELb0EEENS1_19SingleTileSchedulerILb1ELb0ELb1ELi128EEEEEEEEEvNT_6ParamsE,@"STO_CUDA_ENTRY STV_DEFAULT"
_ZN7cutlass13device_kernelIN5flash19enable_sm80_to_sm89INS1_16FlashAttnFwdSm80INS1_25CollectiveMainloopFwdSm80ILi8ELi1ELb0EN4cute5tupleIJNS5_1CILi128EEENS7_ILi32EEENS7_ILi256EEEEEELi256ENS_10bfloat16_tEfNS_4arch4Sm80ELb0ELb0ELb0ELb1ELb0ELb1ELb1ELb0EEENS1_21CollectiveEpilogueFwdINS6_IJS8_SA_S9_EEENS6_IJNS7_ILi1EEESI_SI_EEESC_SE_Li256ELb1ELb1ELb0ELb0EEENS1_19SingleTileSchedulerILb1ELb0ELb1ELi128EEEEEEEEEvNT_6ParamsE:
[----:B------:R-:W-:Y:S01]  /*0000*/  LDC R1, c[0x0][0x37c] ;  /* 0x0000df00ff017b82 */ /* 0x000fe20000000800 */
[----:B------:R-:W-:Y:S05]  /*0010*/  EXIT ;  /* 0x000000000000794d */ /* 0x000fea0003800000 */
.L_x_2:
        /* <DEDUP_REMOVED lines=14> */
.L_x_20:


//--------------------- .text._ZN7cutlass13device_kernelIN5flash19enable_sm80_to_sm89INS1_16FlashAttnFwdSm80INS1_25CollectiveMainloopFwdSm80ILi8ELi1ELb1EN4cute5tupleIJNS5_1CILi128EEENS7_ILi48EEENS7_ILi256EEEEEELi256ENS_10bfloat16_tEfNS_4arch4Sm80ELb0ELb1ELb0ELb0ELb0ELb0ELb1ELb0EEENS1_21CollectiveEpilogueFwdINS6_IJS8_SA_S9_EEENS6_IJNS7_ILi1EEESI_SI_EEESC_SE_Li256ELb0ELb1ELb0ELb0EEENS1_19SingleTileSchedulerILb0ELb0ELb1ELi128EEEEEEEEEvNT_6ParamsE --------------------------
	.section	.text._ZN7cutlass13device_kernelIN5flash19enable_sm80_to_sm89INS1_16FlashAttnFwdSm80INS1_25CollectiveMainloopFwdSm80ILi8ELi1ELb1EN4cute5tupleIJNS5_1CILi128EEENS7_ILi48EEENS7_ILi256EEEEEELi256ENS_10bfloat16_tEfNS_4arch4Sm80ELb0ELb1ELb0ELb0ELb0ELb0ELb1ELb0EEENS1_21CollectiveEpilogueFwdINS6_IJS8_SA_S9_EEENS6_IJNS7_ILi1EEESI_SI_EEESC_SE_Li256ELb0ELb1ELb0ELb0EEENS1_19SingleTileSchedulerILb0ELb0ELb1ELi128EEEEEEEEEvNT_6ParamsE,"ax",@progbits
	.align	128
.text._ZN7cutlass13device_kernelIN5flash19enable_sm80_to_sm89INS1_16FlashAttnFwdSm80INS1_25CollectiveMainloopFwdSm80ILi8ELi1ELb1EN4cute5tupleIJNS5_1CILi128EEENS7_ILi48EEENS7_ILi256EEEEEELi256ENS_10bfloat16_tEfNS_4arch4Sm80ELb0ELb1ELb0ELb0ELb0ELb0ELb1ELb0EEENS1_21CollectiveEpilogueFwdINS6_IJS8_SA_S9_EEENS6_IJNS7_ILi1EEESI_SI_EEESC_SE_Li256ELb0ELb1ELb0ELb0EEENS1_19SingleTileSchedulerILb0ELb0ELb1ELi128EEEEEEEEEvNT_6ParamsE:
        .type           _ZN7cutlass13device_kernelIN5flash19enable_sm80_to_sm89INS1_16FlashAttnFwdSm80INS1_25CollectiveMainloopFwdSm80ILi8ELi1ELb1EN4cute5tupleIJNS5_1CILi128EEENS7_ILi48EEENS7_ILi256EEEEEELi256ENS_10bfloat16_tEfNS_4arch4Sm80ELb0ELb1ELb0ELb0ELb0ELb0ELb1ELb0EEENS1_21CollectiveEpilogueFwdINS6_IJS8_SA_S9_EEENS6_IJNS7_ILi1EEESI_SI_EEESC_SE_Li256ELb0ELb1ELb0ELb0EEENS1_19SingleTileSchedulerILb0ELb0ELb1ELi128EEEEEEEEEvNT_6ParamsE,@function
        .size           _ZN7cutlass13device_kernelIN5flash19enable_sm80_to_sm89INS1_16FlashAttnFwdSm80INS1_25CollectiveMainloopFwdSm80ILi8ELi1ELb1EN4cute5tupleIJNS5_1CILi128EEENS7_ILi48EEENS7_ILi256EEEEEELi256ENS_10bfloat16_tEfNS_4arch4Sm80ELb0ELb1ELb0ELb0ELb0ELb0ELb1ELb0EEENS1_21CollectiveEpilogueFwdINS6_IJS8_SA_S9_EEENS6_IJNS7_ILi1EEESI_SI_EEESC_SE_Li256ELb0ELb1ELb0ELb0EEENS1_19SingleTileSchedulerILb0ELb0ELb1ELi128EEEEEEEEEvNT_6ParamsE,(.L_x_21 - _ZN7cutlass13device_kernelIN5flash19enable_sm80_to_sm89INS1_16FlashAttnFwdSm80INS1_25CollectiveMainloopFwdSm80ILi8ELi1ELb1EN4cute5tupleIJNS5_1CILi128EEENS7_ILi48EEENS7_ILi256EEEEEELi256ENS_10bfloat16_tEfNS_4arch4Sm80ELb0ELb1ELb0ELb0ELb0ELb0ELb1ELb0EEENS1_21CollectiveEpilogueFwdINS6_IJS8_SA_S9_EEENS6_IJNS7_ILi1EEESI_SI_EEESC_SE_Li256ELb0ELb1ELb0ELb0EEENS1_19SingleTileSchedulerILb0ELb0ELb1ELi128EEEEEEEEEvNT_6ParamsE)
        .other          _ZN7cutlass13device_kernelIN5flash19enable_sm80_to_sm89INS1_16FlashAttnFwdSm80INS1_25CollectiveMainloopFwdSm80ILi8ELi1ELb1EN4cute5tupleIJNS5_1CILi128EEENS7_ILi48EEENS7_ILi256EEEEEELi256ENS_10bfloat16_tEfNS_4arch4Sm80ELb0ELb1ELb0ELb0ELb0ELb0ELb1ELb0EEENS1_21CollectiveEpilogueFwdINS6_IJS8_SA_S9_EEENS6_IJNS7_ILi1EEESI_SI_EEESC_SE_Li256ELb0ELb1ELb0ELb0EEENS1_19SingleTileSchedulerILb0ELb0ELb1ELi128EEEEEEEEEvNT_6ParamsE,@"STO_CUDA_ENTRY STV_DEFAULT"
_ZN7cutlass13device_kernelIN5flash19enable_sm80_to_sm89INS1_16FlashAttnFwdSm80INS1_25CollectiveMainloopFwdSm80ILi8ELi1ELb1EN4cute5tupleIJNS5_1CILi128EEENS7_ILi48EEENS7_ILi256EEEEEELi256ENS_10bfloat16_tEfNS_4arch4Sm80ELb0ELb1ELb0ELb0ELb0ELb0ELb1ELb0EEENS1_21CollectiveEpilogueFwdINS6_IJS8_SA_S9_EEENS6_IJNS7_ILi1EEESI_SI_EEESC_SE_Li256ELb0ELb1ELb0ELb0EEENS1_19SingleTileSchedulerILb0ELb0ELb1ELi128EEEEEEEEEvNT_6ParamsE:
[----:B------:R-:W-:Y:S01]  /*0000*/  LDC R1, c[0x0][0x37c] ;  /* 0x0000df00ff017b82 */ /* 0x000fe20000000800 */
[----:B------:R-:W-:Y:S05]  /*0010*/  EXIT ;  /* 0x000000000000794d */ /* 0x000fea0003800000 */
.L_x_3:
        /* <DEDUP_REMOVED lines=14> */
.L_x_21:


//--------------------- .text._ZN7cutlass13device_kernelIN5flash19enable_sm80_to_sm89INS1_16FlashAttnFwdSm80INS1_25CollectiveMainloopFwdSm80ILi8ELi1ELb1EN4cute5tupleIJNS5_1CILi128EEENS7_ILi48EEENS7_ILi256EEEEEELi256ENS_10bfloat16_tEfNS_4arch4Sm80ELb0ELb1ELb0ELb1ELb0ELb0ELb1ELb0EEENS1_21CollectiveEpilogueFwdINS6_IJS8_SA_S9_EEENS6_IJNS7_ILi1EEESI_SI_EEESC_SE_Li256ELb1ELb1ELb0ELb0EEENS1_19SingleTileSchedulerILb1ELb0ELb1ELi128EEEEEEEEEvNT_6ParamsE --------------------------
	.section	.text._ZN7cutlass13device_kernelIN5flash19enable_sm80_to_sm89INS1_16FlashAttnFwdSm80INS1_25CollectiveMainloopFwdSm80ILi8ELi1ELb1EN4cute5tupleIJNS5_1CILi128EEENS7_ILi48EEENS7_ILi256EEEEEELi256ENS_10bfloat16_tEfNS_4arch4Sm80ELb0ELb1ELb0ELb1ELb0ELb0ELb1ELb0EEENS1_21CollectiveEpilogueFwdINS6_IJS8_SA_S9_EEENS6_IJNS7_ILi1EEESI_SI_EEESC_SE_Li256ELb1ELb1ELb0ELb0EEENS1_19SingleTileSchedulerILb1ELb0ELb1ELi128EEEEEEEEEvNT_6ParamsE,"ax",@progbits
	.align	128
.text._ZN7cutlass13device_kernelIN5flash19enable_sm80_to_sm89INS1_16FlashAttnFwdSm80INS1_25CollectiveMainloopFwdSm80ILi8ELi1ELb1EN4cute5tupleIJNS5_1CILi128EEENS7_ILi48EEENS7_ILi256EEEEEELi256ENS_10bfloat16_tEfNS_4arch4Sm80ELb0ELb1ELb0ELb1ELb0ELb0ELb1ELb0EEENS1_21CollectiveEpilogueFwdINS6_IJS8_SA_S9_EEENS6_IJNS7_ILi1EEESI_SI_EEESC_SE_Li256ELb1ELb1ELb0ELb0EEENS1_19SingleTileSchedulerILb1ELb0ELb1ELi128EEEEEEEEEvNT_6ParamsE:
        .type           _ZN7cutlass13device_kernelIN5flash19enable_sm80_to_sm89INS1_16FlashAttnFwdSm80INS1_25CollectiveMainloopFwdSm80ILi8ELi1ELb1EN4cute5tupleIJNS5_1CILi128EEENS7_ILi48EEENS7_ILi256EEEEEELi256ENS_10bfloat16_tEfNS_4arch4Sm80ELb0ELb1ELb0ELb1ELb0ELb0ELb1ELb0EEENS1_21CollectiveEpilogueFwdINS6_IJS8_SA_S9_EEENS6_IJNS7_ILi1EEESI_SI_EEESC_SE_Li256ELb1ELb1ELb0ELb0EEENS1_19SingleTileSchedulerILb1ELb0ELb1ELi128EEEEEEEEEvNT_6ParamsE,@function
        .size           _ZN7cutlass13device_kernelIN5flash19enable_sm80_to_sm89INS1_16FlashAttnFwdSm80INS1_25CollectiveMainloopFwdSm80ILi8ELi1ELb1EN4cute5tupleIJNS5_1CILi128EEENS7_ILi48EEENS7_ILi256EEEEEELi256ENS_10bfloat16_tEfNS_4arch4Sm80ELb0ELb1ELb0ELb1ELb0ELb0ELb1ELb0EEENS1_21CollectiveEpilogueFwdINS6_IJS8_SA_S9_EEENS6_IJNS7_ILi1EEESI_SI_EEESC_SE_Li256ELb1ELb1ELb0ELb0EEENS1_19SingleTileSchedulerILb1ELb0ELb1ELi128EEEEEEEEEvNT_6ParamsE,(.L_x_22 - _ZN7cutlass13device_kernelIN5flash19enable_sm80_to_sm89INS1_16FlashAttnFwdSm80INS1_25CollectiveMainloopFwdSm80ILi8ELi1ELb1EN4cute5tupleIJNS5_1CILi128EEENS7_ILi48EEENS7_ILi256EEEEEELi256ENS_10bfloat16_tEfNS_4arch4Sm80ELb0ELb1ELb0ELb1ELb0ELb0ELb1ELb0EEENS1_21CollectiveEpilogueFwdINS6_IJS8_SA_S9_EEENS6_IJNS7_ILi1EEESI_SI_EEESC_SE_Li256ELb1ELb1ELb0ELb0EEENS1_19SingleTileSchedulerILb1ELb0ELb1ELi128EEEEEEEEEvNT_6ParamsE)
        .other          _ZN7cutlass13device_kernelIN5flash19enable_sm80_to_sm89INS1_16FlashAttnFwdSm80INS1_25CollectiveMainloopFwdSm80ILi8ELi1ELb1EN4cute5tupleIJNS5_1CILi128EEENS7_ILi48EEENS7_ILi256EEEEEELi256ENS_10bfloat16_tEfNS_4arch4Sm80ELb0ELb1ELb0ELb1ELb0ELb0ELb1ELb0EEENS1_21CollectiveEpilogueFwdINS6_IJS8_SA_S9_EEENS6_IJNS7_ILi1EEESI_SI_EEESC_SE_Li256ELb1ELb1ELb0ELb0EEENS1_19SingleTileSchedulerILb1ELb0ELb1ELi128EEEEEEEEEvNT_6ParamsE,@"STO_CUDA_ENTRY STV_DEFAULT"
_ZN7cutlass13device_kernelIN5flash19enable_sm80_to_sm89INS1_16FlashAttnFwdSm80INS1_25CollectiveMainloopFwdSm80ILi8ELi1ELb1EN4cute5tupleIJNS5_1CILi128EEENS7_ILi48EEENS7_ILi256EEEEEELi256ENS_10bfloat16_tEfNS_4arch4Sm80ELb0ELb1ELb0ELb1ELb0ELb0ELb1ELb0EEENS1_21CollectiveEpilogueFwdINS6_IJS8_SA_S9_EEENS6_IJNS7_ILi1EEESI_SI_EEESC_SE_Li256ELb1ELb1ELb0ELb0EEENS1_19SingleTileSchedulerILb1ELb0ELb1ELi128EEEEEEEEEvNT_6ParamsE:
[----:B------:R-:W-:Y:S01]  /*0000*/  LDC R1, c[0x0][0x37c] ;  /* 0x0000df00ff017b82 */ /* 0x000fe20000000800 */
[----:B------:R-:W-:Y:S05]  /*0010*/  EXIT ;  /* 0x000000000000794d */ /* 0x000fea0003800000 */
.L_x_4:
        /* <DEDUP_REMOVED lines=14> */
.L_x_22:


//--------------------- .text._ZN7cutlass13device_kernelIN5flash19enable_sm80_to_sm89INS1_16FlashAttnFwdSm80INS1_25CollectiveMainloopFwdSm80ILi8ELi1ELb0EN4cute5tupleIJNS5_1CILi128EEENS7_ILi32EEENS7_ILi256EEEEEELi256ENS_10bfloat16_tEfNS_4arch4Sm80ELb0ELb1ELb0ELb1ELb0ELb1ELb1ELb0EEENS1_21CollectiveEpilogueFwdINS6_IJS8_SA_S9_EEENS6_IJNS7_ILi1EEESI_SI_EEESC_SE_Li256ELb1ELb1ELb0ELb0EEENS1_19SingleTileSchedulerILb1ELb0ELb1ELi128EEEEEEEEEvNT_6ParamsE --------------------------
	.section	.text._ZN7cutlass13device_kernelIN5flash19enable_sm80_to_sm89INS1_16FlashAttnFwdSm80INS1_25CollectiveMainloopFwdSm80ILi8ELi1ELb0EN4cute5tupleIJNS5_1CILi128EEENS7_ILi32EEENS7_ILi256EEEEEELi256ENS_10bfloat16_tEfNS_4arch4Sm80ELb0ELb1ELb0ELb1ELb0ELb1ELb1ELb0EEENS1_21CollectiveEpilogueFwdINS6_IJS8_SA_S9_EEENS6_IJNS7_ILi1EEESI_SI_EEESC_SE_Li256ELb1ELb1ELb0ELb0EEENS1_19SingleTileSchedulerILb1ELb0ELb1ELi128EEEEEEEEEvNT_6ParamsE,"ax",@progbits
	.align	128
.text._ZN7cutlass13device_kernelIN5flash19enable_sm80_to_sm89INS1_16FlashAttnFwdSm80INS1_25CollectiveMainloopFwdSm80ILi8ELi1ELb0EN4cute5tupleIJNS5_1CILi128EEENS7_ILi32EEENS7_ILi256EEEEEELi256ENS_10bfloat16_tEfNS_4arch4Sm80ELb0ELb1ELb0ELb1ELb0ELb1ELb1ELb0EEENS1_21CollectiveEpilogueFwdINS6_IJS8_SA_S9_EEENS6_IJNS7_ILi1EEESI_SI_EEESC_SE_Li256ELb1ELb1ELb0ELb0EEENS1_19SingleTileSchedulerILb1ELb0ELb1ELi128EEEEEEEEEvNT_6ParamsE:
        .type           _ZN7cutlass13device_kernelIN5flash19enable_sm80_to_sm89INS1_16FlashAttnFwdSm80INS1_25CollectiveMainloopFwdSm80ILi8ELi1ELb0EN4cute5tupleIJNS5_1CILi128EEENS7_ILi32EEENS7_ILi256EEEEEELi256ENS_10bfloat16_tEfNS_4arch4Sm80ELb0ELb1ELb0ELb1ELb0ELb1ELb1ELb0EEENS1_21CollectiveEpilogueFwdINS6_IJS8_SA_S9_EEENS6_IJNS7_ILi1EEESI_SI_EEESC_SE_Li256ELb1ELb1ELb0ELb0EEENS1_19SingleTileSchedulerILb1ELb0ELb1ELi128EEEEEEEEEvNT_6ParamsE,@function
        .size           _ZN7cutlass13device_kernelIN5flash19enable_sm80_to_sm89INS1_16FlashAttnFwdSm80INS1_25CollectiveMainloopFwdSm80ILi8ELi1ELb0EN4cute5tupleIJNS5_1CILi128EEENS7_ILi32EEENS7_ILi256EEEEEELi256ENS_10bfloat16_tEfNS_4arch4Sm80ELb0ELb1ELb0ELb1ELb0ELb1ELb1ELb0EEENS1_21CollectiveEpilogueFwdINS6_IJS8_SA_S9_EEENS6_IJNS7_ILi1EEESI_SI_EEESC_SE_Li256ELb1ELb1ELb0ELb0EEENS1_19SingleTileSchedulerILb1ELb0ELb1ELi128EEEEEEEEEvNT_6ParamsE,(.L_x_23 - _ZN7cutlass13device_kernelIN5flash19enable_sm80_to_sm89INS1_16FlashAttnFwdSm80INS1_25CollectiveMainloopFwdSm80ILi8ELi1ELb0EN4cute5tupleIJNS5_1CILi128EEENS7_ILi32EEENS7_ILi256EEEEEELi256ENS_10bfloat16_tEfNS_4arch4Sm80ELb0ELb1ELb0ELb1ELb0ELb1ELb1ELb0EEENS1_21CollectiveEpilogueFwdINS6_IJS8_SA_S9_EEENS6_IJNS7_ILi1EEESI_SI_EEESC_SE_Li256ELb1ELb1ELb0ELb0EEENS1_19SingleTileSchedulerILb1ELb0ELb1ELi128EEEEEEEEEvNT_6ParamsE)
        .other          _ZN7cutlass13device_kernelIN5flash19enable_sm80_to_sm89INS1_16FlashAttnFwdSm80INS1_25CollectiveMainloopFwdSm80ILi8ELi1ELb0EN4cute5tupleIJNS5_1CILi128EEENS7_ILi32EEENS7_ILi256EEEEEELi256ENS_10bfloat16_tEfNS_4arch4Sm80ELb0ELb1ELb0ELb1ELb0ELb1ELb1ELb0EEENS1_21CollectiveEpilogueFwdINS6_IJS8_SA_S9_EEENS6_IJNS7_ILi1EEESI_SI_EEESC_SE_Li256ELb1ELb1ELb0ELb0EEENS1_19SingleTileSchedulerILb1ELb0ELb1ELi128EEEEEEEEEvNT_6ParamsE,@"STO_CUDA_ENTRY STV_DEFAULT"
_ZN7cutlass13device_kernelIN5flash19enable_sm80_to_sm89INS1_16FlashAttnFwdSm80INS1_25CollectiveMainloopFwdSm80ILi8ELi1ELb0EN4cute5tupleIJNS5_1CILi128EEENS7_ILi32EEENS7_ILi256EEEEEELi256ENS_10bfloat16_tEfNS_4arch4Sm80ELb0ELb1ELb0ELb1ELb0ELb1ELb1ELb0EEENS1_21CollectiveEpilogueFwdINS6_IJS8_SA_S9_EEENS6_IJNS7_ILi1EEESI_SI_EEESC_SE_Li256ELb1ELb1ELb0ELb0EEENS1_19SingleTileSchedulerILb1ELb0ELb1ELi128EEEEEEEEEvNT_6ParamsE:
[----:B------:R-:W-:Y:S01]  /*0000*/  LDC R1, c[0x0][0x37c] ;  /* 0x0000df00ff017b82 */ /* 0x000fe20000000800 */
[----:B------:R-:W-:Y:S05]  /*0010*/  EXIT ;  /* 0x000000000000794d */ /* 0x000fea0003800000 */
.L_x_5:
        /* <DEDUP_REMOVED lines=14> */
.L_x_23:


//--------------------- .text._ZN7cutlass13device_kernelIN5flash19enable_sm80_to_sm89INS1_16FlashAttnFwdSm80INS1_25CollectiveMainloopFwdSm80ILi8ELi1ELb1EN4cute5tupleIJNS5_1CILi128EEENS7_ILi64EEENS7_ILi256EEEEEELi256ENS_10bfloat16_tEfNS_4arch4Sm80ELb1ELb0ELb0ELb0ELb0ELb0ELb1ELb0EEENS1_21CollectiveEpilogueFwdINS6_IJS8_SA_S9_EEENS6_IJNS7_ILi1EEESI_SI_EEESC_SE_Li256ELb0ELb1ELb0ELb0EEENS1_30DynamicPersistentTileSchedulerILi256ELi256ELb0ELb1ELb0EEEEEEEEEvNT_6ParamsE --------------------------
	.section	.text._ZN7cutlass13device_kernelIN5flash19enable_sm80_to_sm89INS1_16FlashAttnFwdSm80INS1_25CollectiveMainloopFwdSm80ILi8ELi1ELb1EN4cute5tupleIJNS5_1CILi128EEENS7_ILi64EEENS7_ILi256EEEEEELi256ENS_10bfloat16_tEfNS_4arch4Sm80ELb1ELb0ELb0ELb0ELb0ELb0ELb1ELb0EEENS1_21CollectiveEpilogueFwdINS6_IJS8_SA_S9_EEENS6_IJNS7_ILi1EEESI_SI_EEESC_SE_Li256ELb0ELb1ELb0ELb0EEENS1_30DynamicPersistentTileSchedulerILi256ELi256ELb0ELb1ELb0EEEEEEEEEvNT_6ParamsE,"ax",@progbits
	.align	128
.text._ZN7cutlass13device_kernelIN5flash19enable_sm80_to_sm89INS1_16FlashAttnFwdSm80INS1_25CollectiveMainloopFwdSm80ILi8ELi1ELb1EN4cute5tupleIJNS5_1CILi128EEENS7_ILi64EEENS7_ILi256EEEEEELi256ENS_10bfloat16_tEfNS_4arch4Sm80ELb1ELb0ELb0ELb0ELb0ELb0ELb1ELb0EEENS1_21CollectiveEpilogueFwdINS6_IJS8_SA_S9_EEENS6_IJNS7_ILi1EEESI_SI_EEESC_SE_Li256ELb0ELb1ELb0ELb0EEENS1_30DynamicPersistentTileSchedulerILi256ELi256ELb0ELb1ELb0EEEEEEEEEvNT_6ParamsE:
        .type           _ZN7cutlass13device_kernelIN5flash19enable_sm80_to_sm89INS1_16FlashAttnFwdSm80INS1_25CollectiveMainloopFwdSm80ILi8ELi1ELb1EN4cute5tupleIJNS5_1CILi128EEENS7_ILi64EEENS7_ILi256EEEEEELi256ENS_10bfloat16_tEfNS_4arch4Sm80ELb1ELb0ELb0ELb0ELb0ELb0ELb1ELb0EEENS1_21CollectiveEpilogueFwdINS6_IJS8_SA_S9_EEENS6_IJNS7_ILi1EEESI_SI_EEESC_SE_Li256ELb0ELb1ELb0ELb0EEENS1_30DynamicPersistentTileSchedulerILi256ELi256ELb0ELb1ELb0EEEEEEEEEvNT_6ParamsE,@function
        .size           _ZN7cutlass13device_kernelIN5flash19enable_sm80_to_sm89INS1_16FlashAttnFwdSm80INS1_25CollectiveMainloopFwdSm80ILi8ELi1ELb1EN4cute5tupleIJNS5_1CILi128EEENS7_ILi64EEENS7_ILi256EEEEEELi256ENS_10bfloat16_tEfNS_4arch4Sm80ELb1ELb0ELb0ELb0ELb0ELb0ELb1ELb0EEENS1_21CollectiveEpilogueFwdINS6_IJS8_SA_S9_EEENS6_IJNS7_ILi1EEESI_SI_EEESC_SE_Li256ELb0ELb1ELb0ELb0EEENS1_30DynamicPersistentTileSchedulerILi256ELi256ELb0ELb1ELb0EEEEEEEEEvNT_6ParamsE,(.L_x_24 - _ZN7cutlass13device_kernelIN5flash19enable_sm80_to_sm89INS1_16FlashAttnFwdSm80INS1_25CollectiveMainloopFwdSm80ILi8ELi1ELb1EN4cute5tupleIJNS5_1CILi128EEENS7_ILi64EEENS7_ILi256EEEEEELi256ENS_10bfloat16_tEfNS_4arch4Sm80ELb1ELb0ELb0ELb0ELb0ELb0ELb1ELb0EEENS1_21CollectiveEpilogueFwdINS6_IJS8_SA_S9_EEENS6_IJNS7_ILi1EEESI_SI_EEESC_SE_Li256ELb0ELb1ELb0ELb0EEENS1_30DynamicPersistentTileSchedulerILi256ELi256ELb0ELb1ELb0EEEEEEEEEvNT_6ParamsE)
        .other          _ZN7cutlass13device_kernelIN5flash19enable_sm80_to_sm89INS1_16FlashAttnFwdSm80INS1_25CollectiveMainloopFwdSm80ILi8ELi1ELb1EN4cute5tupleIJNS5_1CILi128EEENS7_ILi64EEENS7_ILi256EEEEEELi256ENS_10bfloat16_tEfNS_4arch4Sm80ELb1ELb0ELb0ELb0ELb0ELb0ELb1ELb0EEENS1_21CollectiveEpilogueFwdINS6_IJS8_SA_S9_EEENS6_IJNS7_ILi1EEESI_SI_EEESC_SE_Li256ELb0ELb1ELb0ELb0EEENS1_30DynamicPersistentTileSchedulerILi256ELi256ELb0ELb1ELb0EEEEEEEEEvNT_6ParamsE,@"STO_CUDA_ENTRY STV_DEFAULT"
_ZN7cutlass13device_kernelIN5flash19enable_sm80_to_sm89INS1_16FlashAttnFwdSm80INS1_25CollectiveMainloopFwdSm80ILi8ELi1ELb1EN4cute5tupleIJNS5_1CILi128EEENS7_ILi64EEENS7_ILi256EEEEEELi256ENS_10bfloat16_tEfNS_4arch4Sm80ELb1ELb0ELb0ELb0ELb0ELb0ELb1ELb0EEENS1_21CollectiveEpilogueFwdINS6_IJS8_SA_S9_EEENS6_IJNS7_ILi1EEESI_SI_EEESC_SE_Li256ELb0ELb1ELb0ELb0EEENS1_30DynamicPersistentTileSchedulerILi256ELi256ELb0ELb1ELb0EEEEEEEEEvNT_6ParamsE:
[----:B------:R-:W-:Y:S01]  /*0000*/  LDC R1, c[0x0][0x37c] ;  /* 0x0000df00ff017b82 */ /* 0x000fe20000000800 */
[----:B------:R-:W-:Y:S05]  /*0010*/  EXIT ;  /* 0x000000000000794d */ /* 0x000fea0003800000 */
.L_x_6:
        /* <DEDUP_REMOVED lines=14> */
.L_x_24:


//--------------------- .text._ZN7cutlass13device_kernelIN5flash19enable_sm80_to_sm89INS1_16FlashAttnFwdSm80INS1_25CollectiveMainloopFwdSm80ILi8ELi1ELb1EN4cute5tupleIJNS5_1CILi128EEENS7_ILi64EEENS7_ILi256EEEEEELi256ENS_10bfloat16_tEfNS_4arch4Sm80ELb1ELb0ELb0ELb1ELb0ELb0ELb1ELb0EEENS1_21CollectiveEpilogueFwdINS6_IJS8_SA_S9_EEENS6_IJNS7_ILi1EEESI_SI_EEESC_SE_Li256ELb1ELb1ELb0ELb0EEENS1_19SingleTileSchedulerILb1ELb0ELb1ELi128EEEEEEEEEvNT_6ParamsE --------------------------
	.section	.text._ZN7cutlass13device_kernelIN5flash19enable_sm80_to_sm89INS1_16FlashAttnFwdSm80INS1_25CollectiveMainloopFwdSm80ILi8ELi1ELb1EN4cute5tupleIJNS5_1CILi128EEENS7_ILi64EEENS7_ILi256EEEEEELi256ENS_10bfloat16_tEfNS_4arch4Sm80ELb1ELb0ELb0ELb1ELb0ELb0ELb1ELb0EEENS1_21CollectiveEpilogueFwdINS6_IJS8_SA_S9_EEENS6_IJNS7_ILi1EEESI_SI_EEESC_SE_Li256ELb1ELb1ELb0ELb0EEENS1_19SingleTileSchedulerILb1ELb0ELb1ELi128EEEEEEEEEvNT_6ParamsE,"ax",@progbits
	.align	128
.text._ZN7cutlass13device_kernelIN5flash19enable_sm80_to_sm89INS1_16FlashAttnFwdSm80INS1_25CollectiveMainloopFwdSm80ILi8ELi1ELb1EN4cute5tupleIJNS5_1CILi128EEENS7_ILi64EEENS7_ILi256EEEEEELi256ENS_10bfloat16_tEfNS_4arch4Sm80ELb1ELb0ELb0ELb1ELb0ELb0ELb1ELb0EEENS1_21CollectiveEpilogueFwdINS6_IJS8_SA_S9_EEENS6_IJNS7_ILi1EEESI_SI_EEESC_SE_Li256ELb1ELb1ELb0ELb0EEENS1_19SingleTileSchedulerILb1ELb0ELb1ELi128EEEEEEEEEvNT_6ParamsE:
        .type           _ZN7cutlass13device_kernelIN5flash19enable_sm80_to_sm89INS1_16FlashAttnFwdSm80INS1_25CollectiveMainloopFwdSm80ILi8ELi1ELb1EN4cute5tupleIJNS5_1CILi128EEENS7_ILi64EEENS7_ILi256EEEEEELi256ENS_10bfloat16_tEfNS_4arch4Sm80ELb1ELb0ELb0ELb1ELb0ELb0ELb1ELb0EEENS1_21CollectiveEpilogueFwdINS6_IJS8_SA_S9_EEENS6_IJNS7_ILi1EEESI_SI_EEESC_SE_Li256ELb1ELb1ELb0ELb0EEENS1_19SingleTileSchedulerILb1ELb0ELb1ELi128EEEEEEEEEvNT_6ParamsE,@function
        .size           _ZN7cutlass13device_kernelIN5flash19enable_sm80_to_sm89INS1_16FlashAttnFwdSm80INS1_25CollectiveMainloopFwdSm80ILi8ELi1ELb1EN4cute5tupleIJNS5_1CILi128EEENS7_ILi64EEENS7_ILi256EEEEEELi256ENS_10bfloat16_tEfNS_4arch4Sm80ELb1ELb0ELb0ELb1ELb0ELb0ELb1ELb0EEENS1_21CollectiveEpilogueFwdINS6_IJS8_SA_S9_EEENS6_IJNS7_ILi1EEESI_SI_EEESC_SE_Li256ELb1ELb1ELb0ELb0EEENS1_19SingleTileSchedulerILb1ELb0ELb1ELi128EEEEEEEEEvNT_6ParamsE,(.L_x_25 - _ZN7cutlass13device_kernelIN5flash19enable_sm80_to_sm89INS1_16FlashAttnFwdSm80INS1_25CollectiveMainloopFwdSm80ILi8ELi1ELb1EN4cute5tupleIJNS5_1CILi128EEENS7_ILi64EEENS7_ILi256EEEEEELi256ENS_10bfloat16_tEfNS_4arch4Sm80ELb1ELb0ELb0ELb1ELb0ELb0ELb1ELb0EEENS1_21CollectiveEpilogueFwdINS6_IJS8_SA_S9_EEENS6_IJNS7_ILi1EEESI_SI_EEESC_SE_Li256ELb1ELb1ELb0ELb0EEENS1_19SingleTileSchedulerILb1ELb0ELb1ELi128EEEEEEEEEvNT_6ParamsE)
        .other          _ZN7cutlass13device_kernelIN5flash19enable_sm80_to_sm89INS1_16FlashAttnFwdSm80INS1_25CollectiveMainloopFwdSm80ILi8ELi1ELb1EN4cute5tupleIJNS5_1CILi128EEENS7_ILi64EEENS7_ILi256EEEEEELi256ENS_10bfloat16_tEfNS_4arch4Sm80ELb1ELb0ELb0ELb1ELb0ELb0ELb1ELb0EEENS1_21CollectiveEpilogueFwdINS6_IJS8_SA_S9_EEENS6_IJNS7_ILi1EEESI_SI_EEESC_SE_Li256ELb1ELb1ELb0ELb0EEENS1_19SingleTileSchedulerILb1ELb0ELb1ELi128EEEEEEEEEvNT_6ParamsE,@"STO_CUDA_ENTRY STV_DEFAULT"
_ZN7cutlass13device_kernelIN5flash19enable_sm80_to_sm89INS1_16FlashAttnFwdSm80INS1_25CollectiveMainloopFwdSm80ILi8ELi1ELb1EN4cute5tupleIJNS5_1CILi128EEENS7_ILi64EEENS7_ILi256EEEEEELi256ENS_10bfloat16_tEfNS_4arch4Sm80ELb1ELb0ELb0ELb1ELb0ELb0ELb1ELb0EEENS1_21CollectiveEpilogueFwdINS6_IJS8_SA_S9_EEENS6_IJNS7_ILi1EEESI_SI_EEESC_SE_Li256ELb1ELb1ELb0ELb0EEENS1_19SingleTileSchedulerILb1ELb0ELb1ELi128EEEEEEEEEvNT_6ParamsE:
[----:B------:R-:W-:Y:S01]  /*0000*/  LDC R1, c[0x0][0x37c] ;  /* 0x0000df00ff017b82 */ /* 0x000fe20000000800 */
[----:B------:R-:W-:Y:S05]  /*0010*/  EXIT ;  /* 0x000000000000794d */ /* 0x000fea0003800000 */
.L_x_7:
        /* <DEDUP_REMOVED lines=14> */
.L_x_25:


//--------------------- .text._ZN7cutlass13device_kernelIN5flash19enable_sm80_to_sm89INS1_16FlashAttnFwdSm80INS1_25CollectiveMainloopFwdSm80ILi8ELi1ELb0EN4cute5tupleIJNS5_1CILi128EEENS7_ILi32EEENS7_ILi256EEEEEELi256ENS_10bfloat16_tEfNS_4arch4Sm80ELb1ELb0ELb0ELb1ELb0ELb1ELb1ELb0EEENS1_21CollectiveEpilogueFwdINS6_IJS8_SA_S9_EEENS6_IJNS7_ILi1EEESI_SI_EEESC_SE_Li256ELb1ELb1ELb0ELb0EEENS1_19SingleTileSchedulerILb1ELb0ELb1ELi128EEEEEEEEEvNT_6ParamsE --------------------------
	.section	.text._ZN7cutlass13device_kernelIN5flash19enable_sm80_to_sm89INS1_16FlashAttnFwdSm80INS1_25CollectiveMainloopFwdSm80ILi8ELi1ELb0EN4cute5tupleIJNS5_1CILi128EEENS7_ILi32EEENS7_ILi256EEEEEELi256ENS_10bfloat16_tEfNS_4arch4Sm80ELb1ELb0ELb0ELb1ELb0ELb1ELb1ELb0EEENS1_21CollectiveEpilogueFwdINS6_IJS8_SA_S9_EEENS6_IJNS7_ILi1EEESI_SI_EEESC_SE_Li256ELb1ELb1ELb0ELb0EEENS1_19SingleTileSchedulerILb1ELb0ELb1ELi128EEEEEEEEEvNT_6ParamsE,"ax",@progbits
	.align	128
.text._ZN7cutlass13device_kernelIN5flash19enable_sm80_to_sm89INS1_16FlashAttnFwdSm80INS1_25CollectiveMainloopFwdSm80ILi8ELi1ELb0EN4cute5tupleIJNS5_1CILi128EEENS7_ILi32EEENS7_ILi256EEEEEELi256ENS_10bfloat16_tEfNS_4arch4Sm80ELb1ELb0ELb0ELb1ELb0ELb1ELb1ELb0EEENS1_21CollectiveEpilogueFwdINS6_IJS8_SA_S9_EEENS6_IJNS7_ILi1EEESI_SI_EEESC_SE_Li256ELb1ELb1ELb0ELb0EEENS1_19SingleTileSchedulerILb1ELb0ELb1ELi128EEEEEEEEEvNT_6ParamsE:
        .type           _ZN7cutlass13device_kernelIN5flash19enable_sm80_to_sm89INS1_16FlashAttnFwdSm80INS1_25CollectiveMainloopFwdSm80ILi8ELi1ELb0EN4cute5tupleIJNS5_1CILi128EEENS7_ILi32EEENS7_ILi256EEEEEELi256ENS_10bfloat16_tEfNS_4arch4Sm80ELb1ELb0ELb0ELb1ELb0ELb1ELb1ELb0EEENS1_21CollectiveEpilogueFwdINS6_IJS8_SA_S9_EEENS6_IJNS7_ILi1EEESI_SI_EEESC_SE_Li256ELb1ELb1ELb0ELb0EEENS1_19SingleTileSchedulerILb1ELb0ELb1ELi128EEEEEEEEEvNT_6ParamsE,@function
        .size           _ZN7cutlass13device_kernelIN5flash19enable_sm80_to_sm89INS1_16FlashAttnFwdSm80INS1_25CollectiveMainloopFwdSm80ILi8ELi1ELb0EN4cute5tupleIJNS5_1CILi128EEENS7_ILi32EEENS7_ILi256EEEEEELi256ENS_10bfloat16_tEfNS_4arch4Sm80ELb1ELb0ELb0ELb1ELb0ELb1ELb1ELb0EEENS1_21CollectiveEpilogueFwdINS6_IJS8_SA_S9_EEENS6_IJNS7_ILi1EEESI_SI_EEESC_SE_Li256ELb1ELb1ELb0ELb0EEENS1_19SingleTileSchedulerILb1ELb0ELb1ELi128EEEEEEEEEvNT_6ParamsE,(.L_x_26 - _ZN7cutlass13device_kernelIN5flash19enable_sm80_to_sm89INS1_16FlashAttnFwdSm80INS1_25CollectiveMainloopFwdSm80ILi8ELi1ELb0EN4cute5tupleIJNS5_1CILi128EEENS7_ILi32EEENS7_ILi256EEEEEELi256ENS_10bfloat16_tEfNS_4arch4Sm80ELb1ELb0ELb0ELb1ELb0ELb1ELb1ELb0EEENS1_21CollectiveEpilogueFwdINS6_IJS8_SA_S9_EEENS6_IJNS7_ILi1EEESI_SI_EEESC_SE_Li256ELb1ELb1ELb0ELb0EEENS1_19SingleTileSchedulerILb1ELb0ELb1ELi128EEEEEEEEEvNT_6ParamsE)
        .other          _ZN7cutlass13device_kernelIN5flash19enable_sm80_to_sm89INS1_16FlashAttnFwdSm80INS1_25CollectiveMainloopFwdSm80ILi8ELi1ELb0EN4cute5tupleIJNS5_1CILi128EEENS7_ILi32EEENS7_ILi256EEEEEELi256ENS_10bfloat16_tEfNS_4arch4Sm80ELb1ELb0ELb0ELb1ELb0ELb1ELb1ELb0EEENS1_21CollectiveEpilogueFwdINS6_IJS8_SA_S9_EEENS6_IJNS7_ILi1EEESI_SI_EEESC_SE_Li256ELb1ELb1ELb0ELb0EEENS1_19SingleTileSchedulerILb1ELb0ELb1ELi128EEEEEEEEEvNT_6ParamsE,@"STO_CUDA_ENTRY STV_DEFAULT"
_ZN7cutlass13device_kernelIN5flash19enable_sm80_to_sm89INS1_16FlashAttnFwdSm80INS1_25CollectiveMainloopFwdSm80ILi8ELi1ELb0EN4cute5tupleIJNS5_1CILi128EEENS7_ILi32EEENS7_ILi256EEEEEELi256ENS_10bfloat16_tEfNS_4arch4Sm80ELb1ELb0ELb0ELb1ELb0ELb1ELb1ELb0EEENS1_21CollectiveEpilogueFwdINS6_IJS8_SA_S9_EEENS6_IJNS7_ILi1EEESI_SI_EEESC_SE_Li256ELb1ELb1ELb0ELb0EEENS1_19SingleTileSchedulerILb1ELb0ELb1ELi128EEEEEEEEEvNT_6ParamsE:
[----:B------:R-:W-:Y:S01]  /*0000*/  LDC R1, c[0x0][0x37c] ;  /* 0x0000df00ff017b82 */ /* 0x000fe20000000800 */
[----:B------:R-:W-:Y:S05]  /*0010*/  EXIT ;  /* 0x000000000000794d */ /* 0x000fea0003800000 */
.L_x_8:
        /* <DEDUP_REMOVED lines=14> */
.L_x_26:


//--------------------- .text._ZN7cutlass13device_kernelIN5flash19enable_sm80_to_sm89INS1_16FlashAttnFwdSm80INS1_25CollectiveMainloopFwdSm80ILi8ELi1ELb0EN4cute5tupleIJNS5_1CILi128EEENS7_ILi96EEENS7_ILi256EEEEEELi256ENS_10bfloat16_tEfNS_4arch4Sm80ELb0ELb0ELb0ELb0ELb0ELb0ELb1ELb0EEENS1_21CollectiveEpilogueFwdINS6_IJS8_SA_S9_EEENS6_IJNS7_ILi1EEESI_SI_EEESC_SE_Li256ELb0ELb1ELb0ELb0EEENS1_19SingleTileSchedulerILb0ELb0ELb1ELi128EEEEEEEEEvNT_6ParamsE --------------------------
	.section	.text._ZN7cutlass13device_kernelIN5flash19enable_sm80_to_sm89INS1_16FlashAttnFwdSm80INS1_25CollectiveMainloopFwdSm80ILi8ELi1ELb0EN4cute5tupleIJNS5_1CILi128EEENS7_ILi96EEENS7_ILi256EEEEEELi256ENS_10bfloat16_tEfNS_4arch4Sm80ELb0ELb0ELb0ELb0ELb0ELb0ELb1ELb0EEENS1_21CollectiveEpilogueFwdINS6_IJS8_SA_S9_EEENS6_IJNS7_ILi1EEESI_SI_EEESC_SE_Li256ELb0ELb1ELb0ELb0EEENS1_19SingleTileSchedulerILb0ELb0ELb1ELi128EEEEEEEEEvNT_6ParamsE,"ax",@progbits
	.align	128
.text._ZN7cutlass13device_kernelIN5flash19enable_sm80_to_sm89INS1_16FlashAttnFwdSm80INS1_25CollectiveMainloopFwdSm80ILi8ELi1ELb0EN4cute5tupleIJNS5_1CILi128EEENS7_ILi96EEENS7_ILi256EEEEEELi256ENS_10bfloat16_tEfNS_4arch4Sm80ELb0ELb0ELb0ELb0ELb0ELb0ELb1ELb0EEENS1_21CollectiveEpilogueFwdINS6_IJS8_SA_S9_EEENS6_IJNS7_ILi1EEESI_SI_EEESC_SE_Li256ELb0ELb1ELb0ELb0EEENS1_19SingleTileSchedulerILb0ELb0ELb1ELi128EEEEEEEEEvNT_6ParamsE:
        .type           _ZN7cutlass13device_kernelIN5flash19enable_sm80_to_sm89INS1_16FlashAttnFwdSm80INS1_25CollectiveMainloopFwdSm80ILi8ELi1ELb0EN4cute5tupleIJNS5_1CILi128EEENS7_ILi96EEENS7_ILi256EEEEEELi256ENS_10bfloat16_tEfNS_4arch4Sm80ELb0ELb0ELb0ELb0ELb0ELb0ELb1ELb0EEENS1_21CollectiveEpilogueFwdINS6_IJS8_SA_S9_EEENS6_IJNS7_ILi1EEESI_SI_EEESC_SE_Li256ELb0ELb1ELb0ELb0EEENS1_19SingleTileSchedulerILb0ELb0ELb1ELi128EEEEEEEEEvNT_6ParamsE,@function
        .size           _ZN7cutlass13device_kernelIN5flash19enable_sm80_to_sm89INS1_16FlashAttnFwdSm80INS1_25CollectiveMainloopFwdSm80ILi8ELi1ELb0EN4cute5tupleIJNS5_1CILi128EEENS7_ILi96EEENS7_ILi256EEEEEELi256ENS_10bfloat16_tEfNS_4arch4Sm80ELb0ELb0ELb0ELb0ELb0ELb0ELb1ELb0EEENS1_21CollectiveEpilogueFwdINS6_IJS8_SA_S9_EEENS6_IJNS7_ILi1EEESI_SI_EEESC_SE_Li256ELb0ELb1ELb0ELb0EEENS1_19SingleTileSchedulerILb0ELb0ELb1ELi128EEEEEEEEEvNT_6ParamsE,(.L_x_27 - _ZN7cutlass13device_kernelIN5flash19enable_sm80_to_sm89INS1_16FlashAttnFwdSm80INS1_25CollectiveMainloopFwdSm80ILi8ELi1ELb0EN4cute5tupleIJNS5_1CILi128EEENS7_ILi96EEENS7_ILi256EEEEEELi256ENS_10bfloat16_tEfNS_4arch4Sm80ELb0ELb0ELb0ELb0ELb0ELb0ELb1ELb0EEENS1_21CollectiveEpilogueFwdINS6_IJS8_SA_S9_EEENS6_IJNS7_ILi1EEESI_SI_EEESC_SE_Li256ELb0ELb1ELb0ELb0EEENS1_19SingleTileSchedulerILb0ELb0ELb1ELi128EEEEEEEEEvNT_6ParamsE)
        .other          _ZN7cutlass13device_kernelIN5flash19enable_sm80_to_sm89INS1_16FlashAttnFwdSm80INS1_25CollectiveMainloopFwdSm80ILi8ELi1ELb0EN4cute5tupleIJNS5_1CILi128EEENS7_ILi96EEENS7_ILi256EEEEEELi256ENS_10bfloat16_tEfNS_4arch4Sm80ELb0ELb0ELb0ELb0ELb0ELb0ELb1ELb0EEENS1_21CollectiveEpilogueFwdINS6_IJS8_SA_S9_EEENS6_IJNS7_ILi1EEESI_SI_EEESC_SE_Li256ELb0ELb1ELb0ELb0EEENS1_19SingleTileSchedulerILb0ELb0ELb1ELi128EEEEEEEEEvNT_6ParamsE,@"STO_CUDA_ENTRY STV_DEFAULT"
_ZN7cutlass13device_kernelIN5flash19enable_sm80_to_sm89INS1_16FlashAttnFwdSm80INS1_25CollectiveMainloopFwdSm80ILi8ELi1ELb0EN4cute5tupleIJNS5_1CILi128EEENS7_ILi96EEENS7_ILi256EEEEEELi256ENS_10bfloat16_tEfNS_4arch4Sm80ELb0ELb0ELb0ELb0ELb0ELb0ELb1ELb0EEENS1_21CollectiveEpilogueFwdINS6_IJS8_SA_S9_EEENS6_IJNS7_ILi1EEESI_SI_EEESC_SE_Li256ELb0ELb1ELb0ELb0EEENS1_19SingleTileSchedulerILb0ELb0ELb1ELi128EEEEEEEEEvNT_6ParamsE:
[----:B------:R-:W-:Y:S01]  /*0000*/  LDC R1, c[0x0][0x37c] ;  /* 0x0000df00ff017b82 */ /* 0x000fe20000000800 */
[----:B------:R-:W-:Y:S05]  /*0010*/  EXIT ;  /* 0x000000000000794d */ /* 0x000fea0003800000 */
.L_x_9:
        /* <DEDUP_REMOVED lines=14> */
.L_x_27:


//--------------------- .text._ZN7cutlass13device_kernelIN5flash19enable_sm80_to_sm89INS1_16FlashAttnFwdSm80INS1_25CollectiveMainloopFwdSm80ILi8ELi1ELb0EN4cute5tupleIJNS5_1CILi128EEENS7_ILi96EEENS7_ILi256EEEEEELi256ENS_10bfloat16_tEfNS_4arch4Sm80ELb0ELb0ELb0ELb1ELb0ELb0ELb1ELb0EEENS1_21CollectiveEpilogueFwdINS6_IJS8_SA_S9_EEENS6_IJNS7_ILi1EEESI_SI_EEESC_SE_Li256ELb1ELb1ELb0ELb0EEENS1_19SingleTileSchedulerILb1ELb0ELb1ELi128EEEEEEEEEvNT_6ParamsE --------------------------
	.section	.text._ZN7cutlass13device_kernelIN5flash19enable_sm80_to_sm89INS1_16FlashAttnFwdSm80INS1_25CollectiveMainloopFwdSm80ILi8ELi1ELb0EN4cute5tupleIJNS5_1CILi128EEENS7_ILi96EEENS7_ILi256EEEEEELi256ENS_10bfloat16_tEfNS_4arch4Sm80ELb0ELb0ELb0ELb1ELb0ELb0ELb1ELb0EEENS1_21CollectiveEpilogueFwdINS6_IJS8_SA_S9_EEENS6_IJNS7_ILi1EEESI_SI_EEESC_SE_Li256ELb1ELb1ELb0ELb0EEENS1_19SingleTileSchedulerILb1ELb0ELb1ELi128EEEEEEEEEvNT_6ParamsE,"ax",@progbits
	.align	128
.text._ZN7cutlass13device_kernelIN5flash19enable_sm80_to_sm89INS1_16FlashAttnFwdSm80INS1_25CollectiveMainloopFwdSm80ILi8ELi1ELb0EN4cute5tupleIJNS5_1CILi128EEENS7_ILi96EEENS7_ILi256EEEEEELi256ENS_10bfloat16_tEfNS_4arch4Sm80ELb0ELb0ELb0ELb1ELb0ELb0ELb1ELb0EEENS1_21CollectiveEpilogueFwdINS6_IJS8_SA_S9_EEENS6_IJNS7_ILi1EEESI_SI_EEESC_SE_Li256ELb1ELb1ELb0ELb0EEENS1_19SingleTileSchedulerILb1ELb0ELb1ELi128EEEEEEEEEvNT_6ParamsE:
        .type           _ZN7cutlass13device_kernelIN5flash19enable_sm80_to_sm89INS1_16FlashAttnFwdSm80INS1_25CollectiveMainloopFwdSm80ILi8ELi1ELb0EN4cute5tupleIJNS5_1CILi128EEENS7_ILi96EEENS7_ILi256EEEEEELi256ENS_10bfloat16_tEfNS_4arch4Sm80ELb0ELb0ELb0ELb1ELb0ELb0ELb1ELb0EEENS1_21CollectiveEpilogueFwdINS6_IJS8_SA_S9_EEENS6_IJNS7_ILi1EEESI_SI_EEESC_SE_Li256ELb1ELb1ELb0ELb0EEENS1_19SingleTileSchedulerILb1ELb0ELb1ELi128EEEEEEEEEvNT_6ParamsE,@function
        .size           _ZN7cutlass13device_kernelIN5flash19enable_sm80_to_sm89INS1_16FlashAttnFwdSm80INS1_25CollectiveMainloopFwdSm80ILi8ELi1ELb0EN4cute5tupleIJNS5_1CILi128EEENS7_ILi96EEENS7_ILi256EEEEEELi256ENS_10bfloat16_tEfNS_4arch4Sm80ELb0ELb0ELb0ELb1ELb0ELb0ELb1ELb0EEENS1_21CollectiveEpilogueFwdINS6_IJS8_SA_S9_EEENS6_IJNS7_ILi1EEESI_SI_EEESC_SE_Li256ELb1ELb1ELb0ELb0EEENS1_19SingleTileSchedulerILb1ELb0ELb1ELi128EEEEEEEEEvNT_6ParamsE,(.L_x_28 - _ZN7cutlass13device_kernelIN5flash19enable_sm80_to_sm89INS1_16FlashAttnFwdSm80INS1_25CollectiveMainloopFwdSm80ILi8ELi1ELb0EN4cute5tupleIJNS5_1CILi128EEENS7_ILi96EEENS7_ILi256EEEEEELi256ENS_10bfloat16_tEfNS_4arch4Sm80ELb0ELb0ELb0ELb1ELb0ELb0ELb1ELb0EEENS1_21CollectiveEpilogueFwdINS6_IJS8_SA_S9_EEENS6_IJNS7_ILi1EEESI_SI_EEESC_SE_Li256ELb1ELb1ELb0ELb0EEENS1_19SingleTileSchedulerILb1ELb0ELb1ELi128EEEEEEEEEvNT_6ParamsE)
        .other          _ZN7cutlass13device_kernelIN5flash19enable_sm80_to_sm89INS1_16FlashAttnFwdSm80INS1_25CollectiveMainloopFwdSm80ILi8ELi1ELb0EN4cute5tupleIJNS5_1CILi128EEENS7_ILi96EEENS7_ILi256EEEEEELi256ENS_10bfloat16_tEfNS_4arch4Sm80ELb0ELb0ELb0ELb1ELb0ELb0ELb1ELb0EEENS1_21CollectiveEpilogueFwdINS6_IJS8_SA_S9_EEENS6_IJNS7_ILi1EEESI_SI_EEESC_SE_Li256ELb1ELb1ELb0ELb0EEENS1_19SingleTileSchedulerILb1ELb0ELb1ELi128EEEEEEEEEvNT_6ParamsE,@"STO_CUDA_ENTRY STV_DEFAULT"
_ZN7cutlass13device_kernelIN5flash19enable_sm80_to_sm89INS1_16FlashAttnFwdSm80INS1_25CollectiveMainloopFwdSm80ILi8ELi1ELb0EN4cute5tupleIJNS5_1CILi128EEENS7_ILi96EEENS7_ILi256EEEEEELi256ENS_10bfloat16_tEfNS_4arch4Sm80ELb0ELb0ELb0ELb1ELb0ELb0ELb1ELb0EEENS1_21CollectiveEpilogueFwdINS6_IJS8_SA_S9_EEENS6_IJNS7_ILi1EEESI_SI_EEESC_SE_Li256ELb1ELb1ELb0ELb0EEENS1_19SingleTileSchedulerILb1ELb0ELb1ELi128EEEEEEEEEvNT_6ParamsE:
[----:B------:R-:W-:Y:S01]  /*0000*/  LDC R1, c[0x0][0x37c] ;  /* 0x0000df00ff017b82 */ /* 0x000fe20000000800 */
[----:B------:R-:W-:Y:S05]  /*0010*/  EXIT ;  /* 0x000000000000794d */ /* 0x000fea0003800000 */
.L_x_10:
        /* <DEDUP_REMOVED lines=14> */
.L_x_28:


//--------------------- .text._ZN7cutlass13device_kernelIN5flash19enable_sm80_to_sm89INS1_16FlashAttnFwdSm80INS1_25CollectiveMainloopFwdSm80ILi8ELi1ELb0EN4cute5tupleIJNS5_1CILi128EEENS7_ILi48EEENS7_ILi256EEEEEELi256ENS_10bfloat16_tEfNS_4arch4Sm80ELb0ELb0ELb0ELb1ELb0ELb1ELb1ELb0EEENS1_21CollectiveEpilogueFwdINS6_IJS8_SA_S9_EEENS6_IJNS7_ILi1EEESI_SI_EEESC_SE_Li256ELb1ELb1ELb0ELb0EEENS1_19SingleTileSchedulerILb1ELb0ELb1ELi128EEEEEEEEEvNT_6ParamsE --------------------------
	.section	.text._ZN7cutlass13device_kernelIN5flash19enable_sm80_to_sm89INS1_16FlashAttnFwdSm80INS1_25CollectiveMainloopFwdSm80ILi8ELi1ELb0EN4cute5tupleIJNS5_1CILi128EEENS7_ILi48EEENS7_ILi256EEEEEELi256ENS_10bfloat16_tEfNS_4arch4Sm80ELb0ELb0ELb0ELb1ELb0ELb1ELb1ELb0EEENS1_21CollectiveEpilogueFwdINS6_IJS8_SA_S9_EEENS6_IJNS7_ILi1EEESI_SI_EEESC_SE_Li256ELb1ELb1ELb0ELb0EEENS1_19SingleTileSchedulerILb1ELb0ELb1ELi128EEEEEEEEEvNT_6ParamsE,"ax",@progbits
	.align	128
.text._ZN7cutlass13device_kernelIN5flash19enable_sm80_to_sm89INS1_16FlashAttnFwdSm80INS1_25CollectiveMainloopFwdSm80ILi8ELi1ELb0EN4cute5tupleIJNS5_1CILi128EEENS7_ILi48EEENS7_ILi256EEEEEELi256ENS_10bfloat16_tEfNS_4arch4Sm80ELb0ELb0ELb0ELb1ELb0ELb1ELb1ELb0EEENS1_21CollectiveEpilogueFwdINS6_IJS8_SA_S9_EEENS6_IJNS7_ILi1EEESI_SI_EEESC_SE_Li256ELb1ELb1ELb0ELb0EEENS1_19SingleTileSchedulerILb1ELb0ELb1ELi128EEEEEEEEEvNT_6ParamsE:
        .type           _ZN7cutlass13device_kernelIN5flash19enable_sm80_to_sm89INS1_16FlashAttnFwdSm80INS1_25CollectiveMainloopFwdSm80ILi8ELi1ELb0EN4cute5tupleIJNS5_1CILi128EEENS7_ILi48EEENS7_ILi256EEEEEELi256ENS_10bfloat16_tEfNS_4arch4Sm80ELb0ELb0ELb0ELb1ELb0ELb1ELb1ELb0EEENS1_21CollectiveEpilogueFwdINS6_IJS8_SA_S9_EEENS6_IJNS7_ILi1EEESI_SI_EEESC_SE_Li256ELb1ELb1ELb0ELb0EEENS1_19SingleTileSchedulerILb1ELb0ELb1ELi128EEEEEEEEEvNT_6ParamsE,@function
        .size           _ZN7cutlass13device_kernelIN5flash19enable_sm80_to_sm89INS1_16FlashAttnFwdSm80INS1_25CollectiveMainloopFwdSm80ILi8ELi1ELb0EN4cute5tupleIJNS5_1CILi128EEENS7_ILi48EEENS7_ILi256EEEEEELi256ENS_10bfloat16_tEfNS_4arch4Sm80ELb0ELb0ELb0ELb1ELb0ELb1ELb1ELb0EEENS1_21CollectiveEpilogueFwdINS6_IJS8_SA_S9_EEENS6_IJNS7_ILi1EEESI_SI_EEESC_SE_Li256ELb1ELb1ELb0ELb0EEENS1_19SingleTileSchedulerILb1ELb0ELb1ELi128EEEEEEEEEvNT_6ParamsE,(.L_x_29 - _ZN7cutlass13device_kernelIN5flash19enable_sm80_to_sm89INS1_16FlashAttnFwdSm80INS1_25CollectiveMainloopFwdSm80ILi8ELi1ELb0EN4cute5tupleIJNS5_1CILi128EEENS7_ILi48EEENS7_ILi256EEEEEELi256ENS_10bfloat16_tEfNS_4arch4Sm80ELb0ELb0ELb0ELb1ELb0ELb1ELb1ELb0EEENS1_21CollectiveEpilogueFwdINS6_IJS8_SA_S9_EEENS6_IJNS7_ILi1EEESI_SI_EEESC_SE_Li256ELb1ELb1ELb0ELb0EEENS1_19SingleTileSchedulerILb1ELb0ELb1ELi128EEEEEEEEEvNT_6ParamsE)
        .other          _ZN7cutlass13device_kernelIN5flash19enable_sm80_to_sm89INS1_16FlashAttnFwdSm80INS1_25CollectiveMainloopFwdSm80ILi8ELi1ELb0EN4cute5tupleIJNS5_1CILi128EEENS7_ILi48EEENS7_ILi256EEEEEELi256ENS_10bfloat16_tEfNS_4arch4Sm80ELb0ELb0ELb0ELb1ELb0ELb1ELb1ELb0EEENS1_21CollectiveEpilogueFwdINS6_IJS8_SA_S9_EEENS6_IJNS7_ILi1EEESI_SI_EEESC_SE_Li256ELb1ELb1ELb0ELb0EEENS1_19SingleTileSchedulerILb1ELb0ELb1ELi128EEEEEEEEEvNT_6ParamsE,@"STO_CUDA_ENTRY STV_DEFAULT"
_ZN7cutlass13device_kernelIN5flash19enable_sm80_to_sm89INS1_16FlashAttnFwdSm80INS1_25CollectiveMainloopFwdSm80ILi8ELi1ELb0EN4cute5tupleIJNS5_1CILi128EEENS7_ILi48EEENS7_ILi256EEEEEELi256ENS_10bfloat16_tEfNS_4arch4Sm80ELb0ELb0ELb0ELb1ELb0ELb1ELb1ELb0EEENS1_21CollectiveEpilogueFwdINS6_IJS8_SA_S9_EEENS6_IJNS7_ILi1EEESI_SI_EEESC_SE_Li256ELb1ELb1ELb0ELb0EEENS1_19SingleTileSchedulerILb1ELb0ELb1ELi128EEEEEEEEEvNT_6ParamsE:
[----:B------:R-:W-:Y:S01]  /*0000*/  LDC R1, c[0x0][0x37c] ;  /* 0x0000df00ff017b82 */ /* 0x000fe20000000800 */
[----:B------:R-:W-:Y:S05]  /*0010*/  EXIT ;  /* 0x000000000000794d */ /* 0x000fea0003800000 */
.L_x_11:
        /* <DEDUP_REMOVED lines=14> */
.L_x_29:


//--------------------- .text._ZN7cutlass13device_kernelIN5flash19enable_sm80_to_sm89INS1_16FlashAttnFwdSm80INS1_25CollectiveMainloopFwdSm80ILi8ELi1ELb0EN4cute5tupleIJNS5_1CILi128EEENS7_ILi64EEENS7_ILi256EEEEEELi256ENS_10bfloat16_tEfNS_4arch4Sm80ELb0ELb1ELb0ELb0ELb0ELb0ELb1ELb0EEENS1_21CollectiveEpilogueFwdINS6_IJS8_SA_S9_EEENS6_IJNS7_ILi1EEESI_SI_EEESC_SE_Li256ELb0ELb1ELb0ELb0EEENS1_19SingleTileSchedulerILb0ELb0ELb1ELi128EEEEEEEEEvNT_6ParamsE --------------------------
	.section	.text._ZN7cutlass13device_kernelIN5flash19enable_sm80_to_sm89INS1_16FlashAttnFwdSm80INS1_25CollectiveMainloopFwdSm80ILi8ELi1ELb0EN4cute5tupleIJNS5_1CILi128EEENS7_ILi64EEENS7_ILi256EEEEEELi256ENS_10bfloat16_tEfNS_4arch4Sm80ELb0ELb1ELb0ELb0ELb0ELb0ELb1ELb0EEENS1_21CollectiveEpilogueFwdINS6_IJS8_SA_S9_EEENS6_IJNS7_ILi1EEESI_SI_EEESC_SE_Li256ELb0ELb1ELb0ELb0EEENS1_19SingleTileSchedulerILb0ELb0ELb1ELi128EEEEEEEEEvNT_6ParamsE,"ax",@progbits
	.align	128
.text._ZN7cutlass13device_kernelIN5flash19enable_sm80_to_sm89INS1_16FlashAttnFwdSm80INS1_25CollectiveMainloopFwdSm80ILi8ELi1ELb0EN4cute5tupleIJNS5_1CILi128EEENS7_ILi64EEENS7_ILi256EEEEEELi256ENS_10bfloat16_tEfNS_4arch4Sm80ELb0ELb1ELb0ELb0ELb0ELb0ELb1ELb0EEENS1_21CollectiveEpilogueFwdINS6_IJS8_SA_S9_EEENS6_IJNS7_ILi1EEESI_SI_EEESC_SE_Li256ELb0ELb1ELb0ELb0EEENS1_19SingleTileSchedulerILb0ELb0ELb1ELi128EEEEEEEEEvNT_6ParamsE:
        .type           _ZN7cutlass13device_kernelIN5flash19enable_sm80_to_sm89INS1_16FlashAttnFwdSm80INS1_25CollectiveMainloopFwdSm80ILi8ELi1ELb0EN4cute5tupleIJNS5_1CILi128EEENS7_ILi64EEENS7_ILi256EEEEEELi256ENS_10bfloat16_tEfNS_4arch4Sm80ELb0ELb1ELb0ELb0ELb0ELb0ELb1ELb0EEENS1_21CollectiveEpilogueFwdINS6_IJS8_SA_S9_EEENS6_IJNS7_ILi1EEESI_SI_EEESC_SE_Li256ELb0ELb1ELb0ELb0EEENS1_19SingleTileSchedulerILb0ELb0ELb1ELi128EEEEEEEEEvNT_6ParamsE,@function
        .size           _ZN7cutlass13device_kernelIN5flash19enable_sm80_to_sm89INS1_16FlashAttnFwdSm80INS1_25CollectiveMainloopFwdSm80ILi8ELi1ELb0EN4cute5tupleIJNS5_1CILi128EEENS7_ILi64EEENS7_ILi256EEEEEELi256ENS_10bfloat16_tEfNS_4arch4Sm80ELb0ELb1ELb0ELb0ELb0ELb0ELb1ELb0EEENS1_21CollectiveEpilogueFwdINS6_IJS8_SA_S9_EEENS6_IJNS7_ILi1EEESI_SI_EEESC_SE_Li256ELb0ELb1ELb0ELb0EEENS1_19SingleTileSchedulerILb0ELb0ELb1ELi128EEEEEEEEEvNT_6ParamsE,(.L_x_30 - _ZN7cutlass13device_kernelIN5flash19enable_sm80_to_sm89INS1_16FlashAttnFwdSm80INS1_25CollectiveMainloopFwdSm80ILi8ELi1ELb0EN4cute5tupleIJNS5_1CILi128EEENS7_ILi64EEENS7_ILi256EEEEEELi256ENS_10bfloat16_tEfNS_4arch4Sm80ELb0ELb1ELb0ELb0ELb0ELb0ELb1ELb0EEENS1_21CollectiveEpilogueFwdINS6_IJS8_SA_S9_EEENS6_IJNS7_ILi1EEESI_SI_EEESC_SE_Li256ELb0ELb1ELb0ELb0EEENS1_19SingleTileSchedulerILb0ELb0ELb1ELi128EEEEEEEEEvNT_6ParamsE)
        .other          _ZN7cutlass13device_kernelIN5flash19enable_sm80_to_sm89INS1_16FlashAttnFwdSm80INS1_25CollectiveMainloopFwdSm80ILi8ELi1ELb0EN4cute5tupleIJNS5_1CILi128EEENS7_ILi64EEENS7_ILi256EEEEEELi256ENS_10bfloat16_tEfNS_4arch4Sm80ELb0ELb1ELb0ELb0ELb0ELb0ELb1ELb0EEENS1_21CollectiveEpilogueFwdINS6_IJS8_SA_S9_EEENS6_IJNS7_ILi1EEESI_SI_EEESC_SE_Li256ELb0ELb1ELb0ELb0EEENS1_19SingleTileSchedulerILb0ELb0ELb1ELi128EEEEEEEEEvNT_6ParamsE,@"STO_CUDA_ENTRY STV_DEFAULT"
_ZN7cutlass13device_kernelIN5flash19enable_sm80_to_sm89INS1_16FlashAttnFwdSm80INS1_25CollectiveMainloopFwdSm80ILi8ELi1ELb0EN4cute5tupleIJNS5_1CILi128EEENS7_ILi64EEENS7_ILi256EEEEEELi256ENS_10bfloat16_tEfNS_4arch4Sm80ELb0ELb1ELb0ELb0ELb0ELb0ELb1ELb0EEENS1_21CollectiveEpilogueFwdINS6_IJS8_SA_S9_EEENS6_IJNS7_ILi1EEESI_SI_EEESC_SE_Li256ELb0ELb1ELb0ELb0EEENS1_19SingleTileSchedulerILb0ELb0ELb1ELi128EEEEEEEEEvNT_6ParamsE:
[----:B------:R-:W-:Y:S01]  /*0000*/  LDC R1, c[0x0][0x37c] ;  /* 0x0000df00ff017b82 */ /* 0x000fe20000000800 */
[----:B------:R-:W-:Y:S05]  /*0010*/  EXIT ;  /* 0x000000000000794d */ /* 0x000fea0003800000 */
.L_x_12:
        /* <DEDUP_REMOVED lines=14> */
.L_x_30:


//--------------------- .text._ZN7cutlass13device_kernelIN5flash19enable_sm80_to_sm89INS1_16FlashAttnFwdSm80INS1_25CollectiveMainloopFwdSm80ILi8ELi1ELb0EN4cute5tupleIJNS5_1CILi128EEENS7_ILi64EEENS7_ILi256EEEEEELi256ENS_10bfloat16_tEfNS_4arch4Sm80ELb0ELb1ELb0ELb1ELb0ELb0ELb1ELb0EEENS1_21CollectiveEpilogueFwdINS6_IJS8_SA_S9_EEENS6_IJNS7_ILi1EEESI_SI_EEESC_SE_Li256ELb1ELb1ELb0ELb0EEENS1_19SingleTileSchedulerILb1ELb0ELb1ELi128EEEEEEEEEvNT_6ParamsE --------------------------
	.section	.text._ZN7cutlass13device_kernelIN5flash19enable_sm80_to_sm89INS1_16FlashAttnFwdSm80INS1_25CollectiveMainloopFwdSm80ILi8ELi1ELb0EN4cute5tupleIJNS5_1CILi128EEENS7_ILi64EEENS7_ILi256EEEEEELi256ENS_10bfloat16_tEfNS_4arch4Sm80ELb0ELb1ELb0ELb1ELb0ELb0ELb1ELb0EEENS1_21CollectiveEpilogueFwdINS6_IJS8_SA_S9_EEENS6_IJNS7_ILi1EEESI_SI_EEESC_SE_Li256ELb1ELb1ELb0ELb0EEENS1_19SingleTileSchedulerILb1ELb0ELb1ELi128EEEEEEEEEvNT_6ParamsE,"ax",@progbits
	.align	128
.text._ZN7cutlass13device_kernelIN5flash19enable_sm80_to_sm89INS1_16FlashAttnFwdSm80INS1_25CollectiveMainloopFwdSm80ILi8ELi1ELb0EN4cute5tupleIJNS5_1CILi128EEENS7_ILi64EEENS7_ILi256EEEEEELi256ENS_10bfloat16_tEfNS_4arch4Sm80ELb0ELb1ELb0ELb1ELb0ELb0ELb1ELb0EEENS1_21CollectiveEpilogueFwdINS6_IJS8_SA_S9_EEENS6_IJNS7_ILi1EEESI_SI_EEESC_SE_Li256ELb1ELb1ELb0ELb0EEENS1_19SingleTileSchedulerILb1ELb0ELb1ELi128EEEEEEEEEvNT_6ParamsE:
        .type           _ZN7cutlass13device_kernelIN5flash19enable_sm80_to_sm89INS1_16FlashAttnFwdSm80INS1_25CollectiveMainloopFwdSm80ILi8ELi1ELb0EN4cute5tupleIJNS5_1CILi128EEENS7_ILi64EEENS7_ILi256EEEEEELi256ENS_10bfloat16_tEfNS_4arch4Sm80ELb0ELb1ELb0ELb1ELb0ELb0ELb1ELb0EEENS1_21CollectiveEpilogueFwdINS6_IJS8_SA_S9_EEENS6_IJNS7_ILi1EEESI_SI_EEESC_SE_Li256ELb1ELb1ELb0ELb0EEENS1_19SingleTileSchedulerILb1ELb0ELb1ELi128EEEEEEEEEvNT_6ParamsE,@function
        .size           _ZN7cutlass13device_kernelIN5flash19enable_sm80_to_sm89INS1_16FlashAttnFwdSm80INS1_25CollectiveMainloopFwdSm80ILi8ELi1ELb0EN4cute5tupleIJNS5_1CILi128EEENS7_ILi64EEENS7_ILi256EEEEEELi256ENS_10bfloat16_tEfNS_4arch4Sm80ELb0ELb1ELb0ELb1ELb0ELb0ELb1ELb0EEENS1_21CollectiveEpilogueFwdINS6_IJS8_SA_S9_EEENS6_IJNS7_ILi1EEESI_SI_EEESC_SE_Li256ELb1ELb1ELb0ELb0EEENS1_19SingleTileSchedulerILb1ELb0ELb1ELi128EEEEEEEEEvNT_6ParamsE,(.L_x_31 - _ZN7cutlass13device_kernelIN5flash19enable_sm80_to_sm89INS1_16FlashAttnFwdSm80INS1_25CollectiveMainloopFwdSm80ILi8ELi1ELb0EN4cute5tupleIJNS5_1CILi128EEENS7_ILi64EEENS7_ILi256EEEEEELi256ENS_10bfloat16_tEfNS_4arch4Sm80ELb0ELb1ELb0ELb1ELb0ELb0ELb1ELb0EEENS1_21CollectiveEpilogueFwdINS6_IJS8_SA_S9_EEENS6_IJNS7_ILi1EEESI_SI_EEESC_SE_Li256ELb1ELb1ELb0ELb0EEENS1_19SingleTileSchedulerILb1ELb0ELb1ELi128EEEEEEEEEvNT_6ParamsE)
        .other          _ZN7cutlass13device_kernelIN5flash19enable_sm80_to_sm89INS1_16FlashAttnFwdSm80INS1_25CollectiveMainloopFwdSm80ILi8ELi1ELb0EN4cute5tupleIJNS5_1CILi128EEENS7_ILi64EEENS7_ILi256EEEEEELi256ENS_10bfloat16_tEfNS_4arch4Sm80ELb0ELb1ELb0ELb1ELb0ELb0ELb1ELb0EEENS1_21CollectiveEpilogueFwdINS6_IJS8_SA_S9_EEENS6_IJNS7_ILi1EEESI_SI_EEESC_SE_Li256ELb1ELb1ELb0ELb0EEENS1_19SingleTileSchedulerILb1ELb0ELb1ELi128EEEEEEEEEvNT_6ParamsE,@"STO_CUDA_ENTRY STV_DEFAULT"
_ZN7cutlass13device_kernelIN5flash19enable_sm80_to_sm89INS1_16FlashAttnFwdSm80INS1_25CollectiveMainloopFwdSm80ILi8ELi1ELb0EN4cute5tupleIJNS5_1CILi128EEENS7_ILi64EEENS7_ILi256EEEEEELi256ENS_10bfloat16_tEfNS_4arch4Sm80ELb0ELb1ELb0ELb1ELb0ELb0ELb1ELb0EEENS1_21CollectiveEpilogueFwdINS6_IJS8_SA_S9_EEENS6_IJNS7_ILi1EEESI_SI_EEESC_SE_Li256ELb1ELb1ELb0ELb0EEENS1_19SingleTileSchedulerILb1ELb0ELb1ELi128EEEEEEEEEvNT_6ParamsE:
[----:B------:R-:W-:Y:S01]  /*0000*/  LDC R1, c[0x0][0x37c] ;  /* 0x0000df00ff017b82 */ /* 0x000fe20000000800 */
[----:B------:R-:W-:Y:S05]  /*0010*/  EXIT ;  /* 0x000000000000794d */ /* 0x000fea0003800000 */
.L_x_13:
        /* <DEDUP_REMOVED lines=14> */
.L_x_31:


//--------------------- .text._ZN7cutlass13device_kernelIN5flash19enable_sm80_to_sm89INS1_16FlashAttnFwdSm80INS1_25CollectiveMainloopFwdSm80ILi8ELi1ELb0EN4cute5tupleIJNS5_1CILi128EEENS7_ILi48EEENS7_ILi256EEEEEELi256ENS_10bfloat16_tEfNS_4arch4Sm80ELb0ELb1ELb0ELb1ELb0ELb1ELb1ELb0EEENS1_21CollectiveEpilogueFwdINS6_IJS8_SA_S9_EEENS6_IJNS7_ILi1EEESI_SI_EEESC_SE_Li256ELb1ELb1ELb0ELb0EEENS1_19SingleTileSchedulerILb1ELb0ELb1ELi128EEEEEEEEEvNT_6ParamsE --------------------------
	.section	.text._ZN7cutlass13device_kernelIN5flash19enable_sm80_to_sm89INS1_16FlashAttnFwdSm80INS1_25CollectiveMainloopFwdSm80ILi8ELi1ELb0EN4cute5tupleIJNS5_1CILi128EEENS7_ILi48EEENS7_ILi256EEEEEELi256ENS_10bfloat16_tEfNS_4arch4Sm80ELb0ELb1ELb0ELb1ELb0ELb1ELb1ELb0EEENS1_21CollectiveEpilogueFwdINS6_IJS8_SA_S9_EEENS6_IJNS7_ILi1EEESI_SI_EEESC_SE_Li256ELb1ELb1ELb0ELb0EEENS1_19SingleTileSchedulerILb1ELb0ELb1ELi128EEEEEEEEEvNT_6ParamsE,"ax",@progbits
	.align	128
.text._ZN7cutlass13device_kernelIN5flash19enable_sm80_to_sm89INS1_16FlashAttnFwdSm80INS1_25CollectiveMainloopFwdSm80ILi8ELi1ELb0EN4cute5tupleIJNS5_1CILi128EEENS7_ILi48EEENS7_ILi256EEEEEELi256ENS_10bfloat16_tEfNS_4arch4Sm80ELb0ELb1ELb0ELb1ELb0ELb1ELb1ELb0EEENS1_21CollectiveEpilogueFwdINS6_IJS8_SA_S9_EEENS6_IJNS7_ILi1EEESI_SI_EEESC_SE_Li256ELb1ELb1ELb0ELb0EEENS1_19SingleTileSchedulerILb1ELb0ELb1ELi128EEEEEEEEEvNT_6ParamsE:
        .type           _ZN7cutlass13device_kernelIN5flash19enable_sm80_to_sm89INS1_16FlashAttnFwdSm80INS1_25CollectiveMainloopFwdSm80ILi8ELi1ELb0EN4cute5tupleIJNS5_1CILi128EEENS7_ILi48EEENS7_ILi256EEEEEELi256ENS_10bfloat16_tEfNS_4arch4Sm80ELb0ELb1ELb0ELb1ELb0ELb1ELb1ELb0EEENS1_21CollectiveEpilogueFwdINS6_IJS8_SA_S9_EEENS6_IJNS7_ILi1EEESI_SI_EEESC_SE_Li256ELb1ELb1ELb0ELb0EEENS1_19SingleTileSchedulerILb1ELb0ELb1ELi128EEEEEEEEEvNT_6ParamsE,@function
        .size           _ZN7cutlass13device_kernelIN5flash19enable_sm80_to_sm89INS1_16FlashAttnFwdSm80INS1_25CollectiveMainloopFwdSm80ILi8ELi1ELb0EN4cute5tupleIJNS5_1CILi128EEENS7_ILi48EEENS7_ILi256EEEEEELi256ENS_10bfloat16_tEfNS_4arch4Sm80ELb0ELb1ELb0ELb1ELb0ELb1ELb1ELb0EEENS1_21CollectiveEpilogueFwdINS6_IJS8_SA_S9_EEENS6_IJNS7_ILi1EEESI_SI_EEESC_SE_Li256ELb1ELb1ELb0ELb0EEENS1_19SingleTileSchedulerILb1ELb0ELb1ELi128EEEEEEEEEvNT_6ParamsE,(.L_x_32 - _ZN7cutlass13device_kernelIN5flash19enable_sm80_to_sm89INS1_16FlashAttnFwdSm80INS1_25CollectiveMainloopFwdSm80ILi8ELi1ELb0EN4cute5tupleIJNS5_1CILi128EEENS7_ILi48EEENS7_ILi256EEEEEELi256ENS_10bfloat16_tEfNS_4arch4Sm80ELb0ELb1ELb0ELb1ELb0ELb1ELb1ELb0EEENS1_21CollectiveEpilogueFwdINS6_IJS8_SA_S9_EEENS6_IJNS7_ILi1EEESI_SI_EEESC_SE_Li256ELb1ELb1ELb0ELb0EEENS1_19SingleTileSchedulerILb1ELb0ELb1ELi128EEEEEEEEEvNT_6ParamsE)
        .other          _ZN7cutlass13device_kernelIN5flash19enable_sm80_to_sm89INS1_16FlashAttnFwdSm80INS1_25CollectiveMainloopFwdSm80ILi8ELi1ELb0EN4cute5tupleIJNS5_1CILi128EEENS7_ILi48EEENS7_ILi256EEEEEELi256ENS_10bfloat16_tEfNS_4arch4Sm80ELb0ELb1ELb0ELb1ELb0ELb1ELb1ELb0EEENS1_21CollectiveEpilogueFwdINS6_IJS8_SA_S9_EEENS6_IJNS7_ILi1EEESI_SI_EEESC_SE_Li256ELb1ELb1ELb0ELb0EEENS1_19SingleTileSchedulerILb1ELb0ELb1ELi128EEEEEEEEEvNT_6ParamsE,@"STO_CUDA_ENTRY STV_DEFAULT"
_ZN7cutlass13device_kernelIN5flash19enable_sm80_to_sm89INS1_16FlashAttnFwdSm80INS1_25CollectiveMainloopFwdSm80ILi8ELi1ELb0EN4cute5tupleIJNS5_1CILi128EEENS7_ILi48EEENS7_ILi256EEEEEELi256ENS_10bfloat16_tEfNS_4arch4Sm80ELb0ELb1ELb0ELb1ELb0ELb1ELb1ELb0EEENS1_21CollectiveEpilogueFwdINS6_IJS8_SA_S9_EEENS6_IJNS7_ILi1EEESI_SI_EEESC_SE_Li256ELb1ELb1ELb0ELb0EEENS1_19SingleTileSchedulerILb1ELb0ELb1ELi128EEEEEEEEEvNT_6ParamsE:
[----:B------:R-:W-:Y:S01]  /*0000*/  LDC R1, c[0x0][0x37c] ;  /* 0x0000df00ff017b82 */ /* 0x000fe20000000800 */
[----:B------:R-:W-:Y:S05]  /*0010*/  EXIT ;  /* 0x000000000000794d */ /* 0x000fea0003800000 */
.L_x_14:
        /* <DEDUP_REMOVED lines=14> */
.L_x_32:


//--------------------- .text._ZN7cutlass13device_kernelIN5flash19enable_sm80_to_sm89INS1_16FlashAttnFwdSm80INS1_25CollectiveMainloopFwdSm80ILi8ELi1ELb0EN4cute5tupleIJNS5_1CILi128EEENS7_ILi96EEENS7_ILi256EEEEEELi256ENS_10bfloat16_tEfNS_4arch4Sm80ELb1ELb0ELb0ELb0ELb0ELb0ELb1ELb0EEENS1_21CollectiveEpilogueFwdINS6_IJS8_SA_S9_EEENS6_IJNS7_ILi1EEESI_SI_EEESC_SE_Li256ELb0ELb1ELb0ELb0EEENS1_30DynamicPersistentTileSchedulerILi256ELi256ELb0ELb1ELb0EEEEEEEEEvNT_6ParamsE --------------------------
	.section	.text._ZN7cutlass13device_kernelIN5flash19enable_sm80_to_sm89INS1_16FlashAttnFwdSm80INS1_25CollectiveMainloopFwdSm80ILi8ELi1ELb0EN4cute5tupleIJNS5_1CILi128EEENS7_ILi96EEENS7_ILi256EEEEEELi256ENS_10bfloat16_tEfNS_4arch4Sm80ELb1ELb0ELb0ELb0ELb0ELb0ELb1ELb0EEENS1_21CollectiveEpilogueFwdINS6_IJS8_SA_S9_EEENS6_IJNS7_ILi1EEESI_SI_EEESC_SE_Li256ELb0ELb1ELb0ELb0EEENS1_30DynamicPersistentTileSchedulerILi256ELi256ELb0ELb1ELb0EEEEEEEEEvNT_6ParamsE,"ax",@progbits
	.align	128
.text._ZN7cutlass13device_kernelIN5flash19enable_sm80_to_sm89INS1_16FlashAttnFwdSm80INS1_25CollectiveMainloopFwdSm80ILi8ELi1ELb0EN4cute5tupleIJNS5_1CILi128EEENS7_ILi96EEENS7_ILi256EEEEEELi256ENS_10bfloat16_tEfNS_4arch4Sm80ELb1ELb0ELb0ELb0ELb0ELb0ELb1ELb0EEENS1_21CollectiveEpilogueFwdINS6_IJS8_SA_S9_EEENS6_IJNS7_ILi1EEESI_SI_EEESC_SE_Li256ELb0ELb1ELb0ELb0EEENS1_30DynamicPersistentTileSchedulerILi256ELi256ELb0ELb1ELb0EEEEEEEEEvNT_6ParamsE:
        .type           _ZN7cutlass13device_kernelIN5flash19enable_sm80_to_sm89INS1_16FlashAttnFwdSm80INS1_25CollectiveMainloopFwdSm80ILi8ELi1ELb0EN4cute5tupleIJNS5_1CILi128EEENS7_ILi96EEENS7_ILi256EEEEEELi256ENS_10bfloat16_tEfNS_4arch4Sm80ELb1ELb0ELb0ELb0ELb0ELb0ELb1ELb0EEENS1_21CollectiveEpilogueFwdINS6_IJS8_SA_S9_EEENS6_IJNS7_ILi1EEESI_SI_EEESC_SE_Li256ELb0ELb1ELb0ELb0EEENS1_30DynamicPersistentTileSchedulerILi256ELi256ELb0ELb1ELb0EEEEEEEEEvNT_6ParamsE,@function
        .size           _ZN7cutlass13device_kernelIN5flash19enable_sm80_to_sm89INS1_16FlashAttnFwdSm80INS1_25CollectiveMainloopFwdSm80ILi8ELi1ELb0EN4cute5tupleIJNS5_1CILi128EEENS7_ILi96EEENS7_ILi256EEEEEELi256ENS_10bfloat16_tEfNS_4arch4Sm80ELb1ELb0ELb0ELb0ELb0ELb0ELb1ELb0EEENS1_21CollectiveEpilogueFwdINS6_IJS8_SA_S9_EEENS6_IJNS7_ILi1EEESI_SI_EEESC_SE_Li256ELb0ELb1ELb0ELb0EEENS1_30DynamicPersistentTileSchedulerILi256ELi256ELb0ELb1ELb0EEEEEEEEEvNT_6ParamsE,(.L_x_33 - _ZN7cutlass13device_kernelIN5flash19enable_sm80_to_sm89INS1_16FlashAttnFwdSm80INS1_25CollectiveMainloopFwdSm80ILi8ELi1ELb0EN4cute5tupleIJNS5_1CILi128EEENS7_ILi96EEENS7_ILi256EEEEEELi256ENS_10bfloat16_tEfNS_4arch4Sm80ELb1ELb0ELb0ELb0ELb0ELb0ELb1ELb0EEENS1_21CollectiveEpilogueFwdINS6_IJS8_SA_S9_EEENS6_IJNS7_ILi1EEESI_SI_EEESC_SE_Li256ELb0ELb1ELb0ELb0EEENS1_30DynamicPersistentTileSchedulerILi256ELi256ELb0ELb1ELb0EEEEEEEEEvNT_6ParamsE)
        .other          _ZN7cutlass13device_kernelIN5flash19enable_sm80_to_sm89INS1_16FlashAttnFwdSm80INS1_25CollectiveMainloopFwdSm80ILi8ELi1ELb0EN4cute5tupleIJNS5_1CILi128EEENS7_ILi96EEENS7_ILi256EEEEEELi256ENS_10bfloat16_tEfNS_4arch4Sm80ELb1ELb0ELb0ELb0ELb0ELb0ELb1ELb0EEENS1_21CollectiveEpilogueFwdINS6_IJS8_SA_S9_EEENS6_IJNS7_ILi1EEESI_SI_EEESC_SE_Li256ELb0ELb1ELb0ELb0EEENS1_30DynamicPersistentTileSchedulerILi256ELi256ELb0ELb1ELb0EEEEEEEEEvNT_6ParamsE,@"STO_CUDA_ENTRY STV_DEFAULT"
_ZN7cutlass13device_kernelIN5flash19enable_sm80_to_sm89INS1_16FlashAttnFwdSm80INS1_25CollectiveMainloopFwdSm80ILi8ELi1ELb0EN4cute5tupleIJNS5_1CILi128EEENS7_ILi96EEENS7_ILi256EEEEEELi256ENS_10bfloat16_tEfNS_4arch4Sm80ELb1ELb0ELb0ELb0ELb0ELb0ELb1ELb0EEENS1_21CollectiveEpilogueFwdINS6_IJS8_SA_S9_EEENS6_IJNS7_ILi1EEESI_SI_EEESC_SE_Li256ELb0ELb1ELb0ELb0EEENS1_30DynamicPersistentTileSchedulerILi256ELi256ELb0ELb1ELb0EEEEEEEEEvNT_6ParamsE:
[----:B------:R-:W-:Y:S01]  /*0000*/  LDC R1, c[0x0][0x37c] ;  /* 0x0000df00ff017b82 */ /* 0x000fe20000000800 */
[----:B------:R-:W-:Y:S05]  /*0010*/  EXIT ;  /* 0x000000000000794d */ /* 0x000fea0003800000 */
.L_x_15:
        /* <DEDUP_REMOVED lines=14> */
.L_x_33:


//--------------------- .text._ZN7cutlass13device_kernelIN5flash19enable_sm80_to_sm89INS1_16FlashAttnFwdSm80INS1_25CollectiveMainloopFwdSm80ILi8ELi1ELb0EN4cute5tupleIJNS5_1CILi128EEENS7_ILi96EEENS7_ILi256EEEEEELi256ENS_10bfloat16_tEfNS_4arch4Sm80ELb1ELb0ELb0ELb1ELb0ELb0ELb1ELb0EEENS1_21CollectiveEpilogueFwdINS6_IJS8_SA_S9_EEENS6_IJNS7_ILi1EEESI_SI_EEESC_SE_Li256ELb1ELb1ELb0ELb0EEENS1_19SingleTileSchedulerILb1ELb0ELb1ELi128EEEEEEEEEvNT_6ParamsE --------------------------
	.section	.text._ZN7cutlass13device_kernelIN5flash19enable_sm80_to_sm89INS1_16FlashAttnFwdSm80INS1_25CollectiveMainloopFwdSm80ILi8ELi1ELb0EN4cute5tupleIJNS5_1CILi128EEENS7_ILi96EEENS7_ILi256EEEEEELi256ENS_10bfloat16_tEfNS_4arch4Sm80ELb1ELb0ELb0ELb1ELb0ELb0ELb1ELb0EEENS1_21CollectiveEpilogueFwdINS6_IJS8_SA_S9_EEENS6_IJNS7_ILi1EEESI_SI_EEESC_SE_Li256ELb1ELb1ELb0ELb0EEENS1_19SingleTileSchedulerILb1ELb0ELb1ELi128EEEEEEEEEvNT_6ParamsE,"ax",@progbits
	.align	128
.text._ZN7cutlass13device_kernelIN5flash19enable_sm80_to_sm89INS1_16FlashAttnFwdSm80INS1_25CollectiveMainloopFwdSm80ILi8ELi1ELb0EN4cute5tupleIJNS5_1CILi128EEENS7_ILi96EEENS7_ILi256EEEEEELi256ENS_10bfloat16_tEfNS_4arch4Sm80ELb1ELb0ELb0ELb1ELb0ELb0ELb1ELb0EEENS1_21CollectiveEpilogueFwdINS6_IJS8_SA_S9_EEENS6_IJNS7_ILi1EEESI_SI_EEESC_SE_Li256ELb1ELb1ELb0ELb0EEENS1_19SingleTileSchedulerILb1ELb0ELb1ELi128EEEEEEEEEvNT_6ParamsE:
        .type           _ZN7cutlass13device_kernelIN5flash19enable_sm80_to_sm89INS1_16FlashAttnFwdSm80INS1_25CollectiveMainloopFwdSm80ILi8ELi1ELb0EN4cute5tupleIJNS5_1CILi128EEENS7_ILi96EEENS7_ILi256EEEEEELi256ENS_10bfloat16_tEfNS_4arch4Sm80ELb1ELb0ELb0ELb1ELb0ELb0ELb1ELb0EEENS1_21CollectiveEpilogueFwdINS6_IJS8_SA_S9_EEENS6_IJNS7_ILi1EEESI_SI_EEESC_SE_Li256ELb1ELb1ELb0ELb0EEENS1_19SingleTileSchedulerILb1ELb0ELb1ELi128EEEEEEEEEvNT_6ParamsE,@function
        .size           _ZN7cutlass13device_kernelIN5flash19enable_sm80_to_sm89INS1_16FlashAttnFwdSm80INS1_25CollectiveMainloopFwdSm80ILi8ELi1ELb0EN4cute5tupleIJNS5_1CILi128EEENS7_ILi96EEENS7_ILi256EEEEEELi256ENS_10bfloat16_tEfNS_4arch4Sm80ELb1ELb0ELb0ELb1ELb0ELb0ELb1ELb0EEENS1_21CollectiveEpilogueFwdINS6_IJS8_SA_S9_EEENS6_IJNS7_ILi1EEESI_SI_EEESC_SE_Li256ELb1ELb1ELb0ELb0EEENS1_19SingleTileSchedulerILb1ELb0ELb1ELi128EEEEEEEEEvNT_6ParamsE,(.L_x_34 - _ZN7cutlass13device_kernelIN5flash19enable_sm80_to_sm89INS1_16FlashAttnFwdSm80INS1_25CollectiveMainloopFwdSm80ILi8ELi1ELb0EN4cute5tupleIJNS5_1CILi128EEENS7_ILi96EEENS7_ILi256EEEEEELi256ENS_10bfloat16_tEfNS_4arch4Sm80ELb1ELb0ELb0ELb1ELb0ELb0ELb1ELb0EEENS1_21CollectiveEpilogueFwdINS6_IJS8_SA_S9_EEENS6_IJNS7_ILi1EEESI_SI_EEESC_SE_Li256ELb1ELb1ELb0ELb0EEENS1_19SingleTileSchedulerILb1ELb0ELb1ELi128EEEEEEEEEvNT_6ParamsE)
        .other          _ZN7cutlass13device_kernelIN5flash19enable_sm80_to_sm89INS1_16FlashAttnFwdSm80INS1_25CollectiveMainloopFwdSm80ILi8ELi1ELb0EN4cute5tupleIJNS5_1CILi128EEENS7_ILi96EEENS7_ILi256EEEEEELi256ENS_10bfloat16_tEfNS_4arch4Sm80ELb1ELb0ELb0ELb1ELb0ELb0ELb1ELb0EEENS1_21CollectiveEpilogueFwdINS6_IJS8_SA_S9_EEENS6_IJNS7_ILi1EEESI_SI_EEESC_SE_Li256ELb1ELb1ELb0ELb0EEENS1_19SingleTileSchedulerILb1ELb0ELb1ELi128EEEEEEEEEvNT_6ParamsE,@"STO_CUDA_ENTRY STV_DEFAULT"
_ZN7cutlass13device_kernelIN5flash19enable_sm80_to_sm89INS1_16FlashAttnFwdSm80INS1_25CollectiveMainloopFwdSm80ILi8ELi1ELb0EN4cute5tupleIJNS5_1CILi128EEENS7_ILi96EEENS7_ILi256EEEEEELi256ENS_10bfloat16_tEfNS_4arch4Sm80ELb1ELb0ELb0ELb1ELb0ELb0ELb1ELb0EEENS1_21CollectiveEpilogueFwdINS6_IJS8_SA_S9_EEENS6_IJNS7_ILi1EEESI_SI_EEESC_SE_Li256ELb1ELb1ELb0ELb0EEENS1_19SingleTileSchedulerILb1ELb0ELb1ELi128EEEEEEEEEvNT_6ParamsE:
[----:B------:R-:W-:Y:S01]  /*0000*/  LDC R1, c[0x0][0x37c] ;  /* 0x0000df00ff017b82 */ /* 0x000fe20000000800 */
[----:B------:R-:W-:Y:S05]  /*0010*/  EXIT ;  /* 0x000000000000794d */ /* 0x000fea0003800000 */
.L_x_16:
        /* <DEDUP_REMOVED lines=14> */
.L_x_34:


//--------------------- .text._ZN7cutlass13device_kernelIN5flash19enable_sm80_to_sm89INS1_16FlashAttnFwdSm80INS1_25CollectiveMainloopFwdSm80ILi8ELi1ELb0EN4cute5tupleIJNS5_1CILi128EEENS7_ILi48EEENS7_ILi256EEEEEELi256ENS_10bfloat16_tEfNS_4arch4Sm80ELb1ELb0ELb0ELb1ELb0ELb1ELb1ELb0EEENS1_21CollectiveEpilogueFwdINS6_IJS8_SA_S9_EEENS6_IJNS7_ILi1EEESI_SI_EEESC_SE_Li256ELb1ELb1ELb0ELb0EEENS1_19SingleTileSchedulerILb1ELb0ELb1ELi128EEEEEEEEEvNT_6ParamsE --------------------------
	.section	.text._ZN7cutlass13device_kernelIN5flash19enable_sm80_to_sm89INS1_16FlashAttnFwdSm80INS1_25CollectiveMainloopFwdSm80ILi8ELi1ELb0EN4cute5tupleIJNS5_1CILi128EEENS7_ILi48EEENS7_ILi256EEEEEELi256ENS_10bfloat16_tEfNS_4arch4Sm80ELb1ELb0ELb0ELb1ELb0ELb1ELb1ELb0EEENS1_21CollectiveEpilogueFwdINS6_IJS8_SA_S9_EEENS6_IJNS7_ILi1EEESI_SI_EEESC_SE_Li256ELb1ELb1ELb0ELb0EEENS1_19SingleTileSchedulerILb1ELb0ELb1ELi128EEEEEEEEEvNT_6ParamsE,"ax",@progbits
	.align	128
.text._ZN7cutlass13device_kernelIN5flash19enable_sm80_to_sm89INS1_16FlashAttnFwdSm80INS1_25CollectiveMainloopFwdSm80ILi8ELi1ELb0EN4cute5tupleIJNS5_1CILi128EEENS7_ILi48EEENS7_ILi256EEEEEELi256ENS_10bfloat16_tEfNS_4arch4Sm80ELb1ELb0ELb0ELb1ELb0ELb1ELb1ELb0EEENS1_21CollectiveEpilogueFwdINS6_IJS8_SA_S9_EEENS6_IJNS7_ILi1EEESI_SI_EEESC_SE_Li256ELb1ELb1ELb0ELb0EEENS1_19SingleTileSchedulerILb1ELb0ELb1ELi128EEEEEEEEEvNT_6ParamsE:
        .type           _ZN7cutlass13device_kernelIN5flash19enable_sm80_to_sm89INS1_16FlashAttnFwdSm80INS1_25CollectiveMainloopFwdSm80ILi8ELi1ELb0EN4cute5tupleIJNS5_1CILi128EEENS7_ILi48EEENS7_ILi256EEEEEELi256ENS_10bfloat16_tEfNS_4arch4Sm80ELb1ELb0ELb0ELb1ELb0ELb1ELb1ELb0EEENS1_21CollectiveEpilogueFwdINS6_IJS8_SA_S9_EEENS6_IJNS7_ILi1EEESI_SI_EEESC_SE_Li256ELb1ELb1ELb0ELb0EEENS1_19SingleTileSchedulerILb1ELb0ELb1ELi128EEEEEEEEEvNT_6ParamsE,@function
        .size           _ZN7cutlass13device_kernelIN5flash19enable_sm80_to_sm89INS1_16FlashAttnFwdSm80INS1_25CollectiveMainloopFwdSm80ILi8ELi1ELb0EN4cute5tupleIJNS5_1CILi128EEENS7_ILi48EEENS7_ILi256EEEEEELi256ENS_10bfloat16_tEfNS_4arch4Sm80ELb1ELb0ELb0ELb1ELb0ELb1ELb1ELb0EEENS1_21CollectiveEpilogueFwdINS6_IJS8_SA_S9_EEENS6_IJNS7_ILi1EEESI_SI_EEESC_SE_Li256ELb1ELb1ELb0ELb0EEENS1_19SingleTileSchedulerILb1ELb0ELb1ELi128EEEEEEEEEvNT_6ParamsE,(.L_x_35 - _ZN7cutlass13device_kernelIN5flash19enable_sm80_to_sm89INS1_16FlashAttnFwdSm80INS1_25CollectiveMainloopFwdSm80ILi8ELi1ELb0EN4cute5tupleIJNS5_1CILi128EEENS7_ILi48EEENS7_ILi256EEEEEELi256ENS_10bfloat16_tEfNS_4arch4Sm80ELb1ELb0ELb0ELb1ELb0ELb1ELb1ELb0EEENS1_21CollectiveEpilogueFwdINS6_IJS8_SA_S9_EEENS6_IJNS7_ILi1EEESI_SI_EEESC_SE_Li256ELb1ELb1ELb0ELb0EEENS1_19SingleTileSchedulerILb1ELb0ELb1ELi128EEEEEEEEEvNT_6ParamsE)
        .other          _ZN7cutlass13device_kernelIN5flash19enable_sm80_to_sm89INS1_16FlashAttnFwdSm80INS1_25CollectiveMainloopFwdSm80ILi8ELi1ELb0EN4cute5tupleIJNS5_1CILi128EEENS7_ILi48EEENS7_ILi256EEEEEELi256ENS_10bfloat16_tEfNS_4arch4Sm80ELb1ELb0ELb0ELb1ELb0ELb1ELb1ELb0EEENS1_21CollectiveEpilogueFwdINS6_IJS8_SA_S9_EEENS6_IJNS7_ILi1EEESI_SI_EEESC_SE_Li256ELb1ELb1ELb0ELb0EEENS1_19SingleTileSchedulerILb1ELb0ELb1ELi128EEEEEEEEEvNT_6ParamsE,@"STO_CUDA_ENTRY STV_DEFAULT"
_ZN7cutlass13device_kernelIN5flash19enable_sm80_to_sm89INS1_16FlashAttnFwdSm80INS1_25CollectiveMainloopFwdSm80ILi8ELi1ELb0EN4cute5tupleIJNS5_1CILi128EEENS7_ILi48EEENS7_ILi256EEEEEELi256ENS_10bfloat16_tEfNS_4arch4Sm80ELb1ELb0ELb0ELb1ELb0ELb1ELb1ELb0EEENS1_21CollectiveEpilogueFwdINS6_IJS8_SA_S9_EEENS6_IJNS7_ILi1EEESI_SI_EEESC_SE_Li256ELb1ELb1ELb0ELb0EEENS1_19SingleTileSchedulerILb1ELb0ELb1ELi128EEEEEEEEEvNT_6ParamsE:
[----:B------:R-:W-:Y:S01]  /*0000*/  LDC R1, c[0x0][0x37c] ;  /* 0x0000df00ff017b82 */ /* 0x000fe20000000800 */
[----:B------:R-:W-:Y:S05]  /*0010*/  EXIT ;  /* 0x000000000000794d */ /* 0x000fea0003800000 */
.L_x_17:
        /* <DEDUP_REMOVED lines=14> */
.L_x_35:


//--------------------- .nv.shared.reserved.0     --------------------------
	.section	.nv.shared.reserved.0,"aw",@nobits
	.weak		__nv_reservedSMEM_offset_0_alias
	.size		__nv_reservedSMEM_offset_0_alias, 0, 64
	.other		__nv_reservedSMEM_offset_0_alias,@"STO_CUDA_RESERVED_SHARED STV_DEFAULT"
__nv_reservedSMEM_offset_0_alias:
	.zero		0
	.zero		64


//--------------------- .nv.global                --------------------------
	.section	.nv.global,"aw",@nobits
.nv.global:
	.type		_ZN66_INTERNAL_3aa6a342_30_flash_fwd_hdim256_bf16_sm80_cu_49158569_33234cute1_E,@object
	.size		_ZN66_INTERNAL_3aa6a342_30_flash_fwd_hdim256_bf16_sm80_cu_49158569_33234cute1_E,(_ZN66_INTERNAL_3aa6a342_30_flash_fwd_hdim256_bf16_sm80_cu_49158569_33234cuda3std3__45__cpo6cbeginE - _ZN66_INTERNAL_3aa6a342_30_flash_fwd_hdim256_bf16_sm80_cu_49158569_33234cute1_E)
_ZN66_INTERNAL_3aa6a342_30_flash_fwd_hdim256_bf16_sm80_cu_49158569_33234cute1_E:
	.zero		1
	.type		_ZN66_INTERNAL_3aa6a342_30_flash_fwd_hdim256_bf16_sm80_cu_49158569_33234cuda3std3__45__cpo6cbeginE,@object
	.size		_ZN66_INTERNAL_3aa6a342_30_flash_fwd_hdim256_bf16_sm80_cu_49158569_33234cuda3std3__45__cpo6cbeginE,(_ZN66_INTERNAL_3aa6a342_30_flash_fwd_hdim256_bf16_sm80_cu_49158569_33234cuda3std3__48in_placeE - _ZN66_INTERNAL_3aa6a342_30_flash_fwd_hdim256_bf16_sm80_cu_49158569_33234cuda3std3__45__cpo6cbeginE)
_ZN66_INTERNAL_3aa6a342_30_flash_fwd_hdim256_bf16_sm80_cu_49158569_33234cuda3std3__45__cpo6cbeginE:
	.zero		1
	.type		_ZN66_INTERNAL_3aa6a342_30_flash_fwd_hdim256_bf16_sm80_cu_49158569_33234cuda3std3__48in_placeE,@object
	.size		_ZN66_INTERNAL_3aa6a342_30_flash_fwd_hdim256_bf16_sm80_cu_49158569_33234cuda3std3__48in_placeE,(_ZN66_INTERNAL_3aa6a342_30_flash_fwd_hdim256_bf16_sm80_cu_49158569_33234cuda3std6ranges3__45__cpo9iter_moveE - _ZN66_INTERNAL_3aa6a342_30_flash_fwd_hdim256_bf16_sm80_cu_49158569_33234cuda3std3__48in_placeE)
_ZN66_INTERNAL_3aa6a342_30_flash_fwd_hdim256_bf16_sm80_cu_49158569_33234cuda3std3__48in_placeE:
	.zero		1
	.type		_ZN66_INTERNAL_3aa6a342_30_flash_fwd_hdim256_bf16_sm80_cu_49158569_33234cuda3std6ranges3__45__cpo9iter_moveE,@object
	.size		_ZN66_INTERNAL_3aa6a342_30_flash_fwd_hdim256_bf16_sm80_cu_49158569_33234cuda3std6ranges3__45__cpo9iter_moveE,(_ZN66_INTERNAL_3aa6a342_30_flash_fwd_hdim256_bf16_sm80_cu_49158569_33234cuda3std3__45__cpo5beginE - _ZN66_INTERNAL_3aa6a342_30_flash_fwd_hdim256_bf16_sm80_cu_49158569_33234cuda3std6ranges3__45__cpo9iter_moveE)
_ZN66_INTERNAL_3aa6a342_30_flash_fwd_hdim256_bf16_sm80_cu_49158569_33234cuda3std6ranges3__45__cpo9iter_moveE:
	.zero		1
	.type		_ZN66_INTERNAL_3aa6a342_30_flash_fwd_hdim256_bf16_sm80_cu_49158569_33234cuda3std3__45__cpo5beginE,@object
	.size		_ZN66_INTERNAL_3aa6a342_30_flash_fwd_hdim256_bf16_sm80_cu_49158569_33234cuda3std3__45__cpo5beginE,(_ZN66_INTERNAL_3aa6a342_30_flash_fwd_hdim256_bf16_sm80_cu_49158569_33234cuda3std3__468_GLOBAL__N__3aa6a342_30_flash_fwd_hdim256_bf16_sm80_cu_49158569_33236ignoreE - _ZN66_INTERNAL_3aa6a342_30_flash_fwd_hdim256_bf16_sm80_cu_49158569_33234cuda3std3__45__cpo5beginE)
_ZN66_INTERNAL_3aa6a342_30_flash_fwd_hdim256_bf16_sm80_cu_49158569_33234cuda3std3__45__cpo5beginE:
	.zero		1
	.type		_ZN66_INTERNAL_3aa6a342_30_flash_fwd_hdim256_bf16_sm80_cu_49158569_33234cuda3std3__468_GLOBAL__N__3aa6a342_30_flash_fwd_hdim256_bf16_sm80_cu_49158569_33236ignoreE,@object
	.size		_ZN66_INTERNAL_3aa6a342_30_flash_fwd_hdim256_bf16_sm80_cu_49158569_33234cuda3std3__468_GLOBAL__N__3aa6a342_30_flash_fwd_hdim256_bf16_sm80_cu_49158569_33236ignoreE,(_ZN66_INTERNAL_3aa6a342_30_flash_fwd_hdim256_bf16_sm80_cu_49158569_33234cute7productE - _ZN66_INTERNAL_3aa6a342_30_flash_fwd_hdim256_bf16_sm80_cu_49158569_33234cuda3std3__468_GLOBAL__N__3aa6a342_30_flash_fwd_hdim256_bf16_sm80_cu_49158569_33236ignoreE)
_ZN66_INTERNAL_3aa6a342_30_flash_fwd_hdim256_bf16_sm80_cu_49158569_33234cuda3std3__468_GLOBAL__N__3aa6a342_30_flash_fwd_hdim256_bf16_sm80_cu_49158569_33236ignoreE:
	.zero		1
	.type		_ZN66_INTERNAL_3aa6a342_30_flash_fwd_hdim256_bf16_sm80_cu_49158569_33234cute7productE,@object
	.size		_ZN66_INTERNAL_3aa6a342_30_flash_fwd_hdim256_bf16_sm80_cu_49158569_33234cute7productE,(_ZN66_INTERNAL_3aa6a342_30_flash_fwd_hdim256_bf16_sm80_cu_49158569_33234cuda3std3__45__cpo3endE - _ZN66_INTERNAL_3aa6a342_30_flash_fwd_hdim256_bf16_sm80_cu_49158569_33234cute7productE)
_ZN66_INTERNAL_3aa6a342_30_flash_fwd_hdim256_bf16_sm80_cu_49158569_33234cute7productE:
	.zero		1
	.type		_ZN66_INTERNAL_3aa6a342_30_flash_fwd_hdim256_bf16_sm80_cu_49158569_33234cuda3std3__45__cpo3endE,@object
	.size		_ZN66_INTERNAL_3aa6a342_30_flash_fwd_hdim256_bf16_sm80_cu_49158569_33234cuda3std3__45__cpo3endE,(_ZN66_INTERNAL_3aa6a342_30_flash_fwd_hdim256_bf16_sm80_cu_49158569_33234cuda3std3__419piecewise_constructE - _ZN66_INTERNAL_3aa6a342_30_flash_fwd_hdim256_bf16_sm80_cu_49158569_33234cuda3std3__45__cpo3endE)
_ZN66_INTERNAL_3aa6a342_30_flash_fwd_hdim256_bf16_sm80_cu_49158569_33234cuda3std3__45__cpo3endE:
	.zero		1
	.type		_ZN66_INTERNAL_3aa6a342_30_flash_fwd_hdim256_bf16_sm80_cu_49158569_33234cuda3std3__419piecewise_constructE,@object
	.size		_ZN66_INTERNAL_3aa6a342_30_flash_fwd_hdim256_bf16_sm80_cu_49158569_33234cuda3std3__419piecewise_constructE,(_ZN66_INTERNAL_3aa6a342_30_flash_fwd_hdim256_bf16_sm80_cu_49158569_33234cuda3std3__45__cpo4cendE - _ZN66_INTERNAL_3aa6a342_30_flash_fwd_hdim256_bf16_sm80_cu_49158569_33234cuda3std3__419piecewise_constructE)
_ZN66_INTERNAL_3aa6a342_30_flash_fwd_hdim256_bf16_sm80_cu_49158569_33234cuda3std3__419piecewise_constructE:
	.zero		1
	.type		_ZN66_INTERNAL_3aa6a342_30_flash_fwd_hdim256_bf16_sm80_cu_49158569_33234cuda3std3__45__cpo4cendE,@object
	.size		_ZN66_INTERNAL_3aa6a342_30_flash_fwd_hdim256_bf16_sm80_cu_49158569_33234cuda3std3__45__cpo4cendE,(_ZN66_INTERNAL_3aa6a342_30_flash_fwd_hdim256_bf16_sm80_cu_49158569_33234cuda3std6ranges3__45__cpo4swapE - _ZN66_INTERNAL_3aa6a342_30_flash_fwd_hdim256_bf16_sm80_cu_49158569_33234cuda3std3__45__cpo4cendE)
_ZN66_INTERNAL_3aa6a342_30_flash_fwd_hdim256_bf16_sm80_cu_49158569_33234cuda3std3__45__cpo4cendE:
	.zero		1
	.type		_ZN66_INTERNAL_3aa6a342_30_flash_fwd_hdim256_bf16_sm80_cu_49158569_33234cuda3std6ranges3__45__cpo4swapE,@object
	.size		_ZN66_INTERNAL_3aa6a342_30_flash_fwd_hdim256_bf16_sm80_cu_49158569_33234cuda3std6ranges3__45__cpo4swapE,(.L_7 - _ZN66_INTERNAL_3aa6a342_30_flash_fwd_hdim256_bf16_sm80_cu_49158569_33234cuda3std6ranges3__45__cpo4swapE)
_ZN66_INTERNAL_3aa6a342_30_flash_fwd_hdim256_bf16_sm80_cu_49158569_33234cuda3std6ranges3__45__cpo4swapE:
	.zero		1
.L_7:


//--------------------- .nv.constant0._ZN7cutlass13device_kernelIN5flash19enable_sm80_to_sm89INS1_16FlashAttnFwdSm80INS1_25CollectiveMainloopFwdSm80ILi8ELi1ELb1EN4cute5tupleIJNS5_1CILi128EEENS7_ILi64EEENS7_ILi256EEEEEELi256ENS_10bfloat16_tEfNS_4arch4Sm80ELb0ELb0ELb0ELb0ELb0ELb0ELb1ELb0EEENS1_21CollectiveEpilogueFwdINS6_IJS8_SA_S9_EEENS6_IJNS7_ILi1EEESI_SI_EEESC_SE_Li256ELb0ELb1ELb0ELb0EEENS1_19SingleTileSchedulerILb0ELb0ELb1ELi128EEEEEEEEEvNT_6ParamsE --------------------------
	.section	.nv.constant0._ZN7cutlass13device_kernelIN5flash19enable_sm80_to_sm89INS1_16FlashAttnFwdSm80INS1_25CollectiveMainloopFwdSm80ILi8ELi1ELb1EN4cute5tupleIJNS5_1CILi128EEENS7_ILi64EEENS7_ILi256EEEEEELi256ENS_10bfloat16_tEfNS_4arch4Sm80ELb0ELb0ELb0ELb0ELb0ELb0ELb1ELb0EEENS1_21CollectiveEpilogueFwdINS6_IJS8_SA_S9_EEENS6_IJNS7_ILi1EEESI_SI_EEESC_SE_Li256ELb0ELb1ELb0ELb0EEENS1_19SingleTileSchedulerILb0ELb0ELb1ELi128EEEEEEEEEvNT_6ParamsE,"a",@progbits
	.sectionflags	@""
	.align	4
.nv.constant0._ZN7cutlass13device_kernelIN5flash19enable_sm80_to_sm89INS1_16FlashAttnFwdSm80INS1_25CollectiveMainloopFwdSm80ILi8ELi1ELb1EN4cute5tupleIJNS5_1CILi128EEENS7_ILi64EEENS7_ILi256EEEEEELi256ENS_10bfloat16_tEfNS_4arch4Sm80ELb0ELb0ELb0ELb0ELb0ELb0ELb1ELb0EEENS1_21CollectiveEpilogueFwdINS6_IJS8_SA_S9_EEENS6_IJNS7_ILi1EEESI_SI_EEESC_SE_Li256ELb0ELb1ELb0ELb0EEENS1_19SingleTileSchedulerILb0ELb0ELb1ELi128EEEEEEEEEvNT_6ParamsE:
	.zero		1944


//--------------------- .nv.constant0._ZN7cutlass13device_kernelIN5flash19enable_sm80_to_sm89INS1_16FlashAttnFwdSm80INS1_25CollectiveMainloopFwdSm80ILi8ELi1ELb1EN4cute5tupleIJNS5_1CILi128EEENS7_ILi64EEENS7_ILi256EEEEEELi256ENS_10bfloat16_tEfNS_4arch4Sm80ELb0ELb0ELb0ELb1ELb0ELb0ELb1ELb0EEENS1_21CollectiveEpilogueFwdINS6_IJS8_SA_S9_EEENS6_IJNS7_ILi1EEESI_SI_EEESC_SE_Li256ELb1ELb1ELb0ELb0EEENS1_19SingleTileSchedulerILb1ELb0ELb1ELi128EEEEEEEEEvNT_6ParamsE --------------------------
	.section	.nv.constant0._ZN7cutlass13device_kernelIN5flash19enable_sm80_to_sm89INS1_16FlashAttnFwdSm80INS1_25CollectiveMainloopFwdSm80ILi8ELi1ELb1EN4cute5tupleIJNS5_1CILi128EEENS7_ILi64EEENS7_ILi256EEEEEELi256ENS_10bfloat16_tEfNS_4arch4Sm80ELb0ELb0ELb0ELb1ELb0ELb0ELb1ELb0EEENS1_21CollectiveEpilogueFwdINS6_IJS8_SA_S9_EEENS6_IJNS7_ILi1EEESI_SI_EEESC_SE_Li256ELb1ELb1ELb0ELb0EEENS1_19SingleTileSchedulerILb1ELb0ELb1ELi128EEEEEEEEEvNT_6ParamsE,"a",@progbits
	.sectionflags	@""
	.align	4
.nv.constant0._ZN7cutlass13device_kernelIN5flash19enable_sm80_to_sm89INS1_16FlashAttnFwdSm80INS1_25CollectiveMainloopFwdSm80ILi8ELi1ELb1EN4cute5tupleIJNS5_1CILi128EEENS7_ILi64EEENS7_ILi256EEEEEELi256ENS_10bfloat16_tEfNS_4arch4Sm80ELb0ELb0ELb0ELb1ELb0ELb0ELb1ELb0EEENS1_21CollectiveEpilogueFwdINS6_IJS8_SA_S9_EEENS6_IJNS7_ILi1EEESI_SI_EEESC_SE_Li256ELb1ELb1ELb0ELb0EEENS1_19SingleTileSchedulerILb1ELb0ELb1ELi128EEEEEEEEEvNT_6ParamsE:
	.zero		1944


//--------------------- .nv.constant0._ZN7cutlass13device_kernelIN5flash19enable_sm80_to_sm89INS1_16FlashAttnFwdSm80INS1_25CollectiveMainloopFwdSm80ILi8ELi1ELb0EN4cute5tupleIJNS5_1CILi128EEENS7_ILi32EEENS7_ILi256EEEEEELi256ENS_10bfloat16_tEfNS_4arch4Sm80ELb0ELb0ELb0ELb1ELb0ELb1ELb1ELb0EEENS1_21CollectiveEpilogueFwdINS6_IJS8_SA_S9_EEENS6_IJNS7_ILi1EEESI_SI_EEESC_SE_Li256ELb1ELb1ELb0ELb0EEENS1_19SingleTileSchedulerILb1ELb0ELb1ELi128EEEEEEEEEvNT_6ParamsE --------------------------
	.section	.nv.constant0._ZN7cutlass13device_kernelIN5flash19enable_sm80_to_sm89INS1_16FlashAttnFwdSm80INS1_25CollectiveMainloopFwdSm80ILi8ELi1ELb0EN4cute5tupleIJNS5_1CILi128EEENS7_ILi32EEENS7_ILi256EEEEEELi256ENS_10bfloat16_tEfNS_4arch4Sm80ELb0ELb0ELb0ELb1ELb0ELb1ELb1ELb0EEENS1_21CollectiveEpilogueFwdINS6_IJS8_SA_S9_EEENS6_IJNS7_ILi1EEESI_SI_EEESC_SE_Li256ELb1ELb1ELb0ELb0EEENS1_19SingleTileSchedulerILb1ELb0ELb1ELi128EEEEEEEEEvNT_6ParamsE,"a",@progbits
	.sectionflags	@""
	.align	4
.nv.constant0._ZN7cutlass13device_kernelIN5flash19enable_sm80_to_sm89INS1_16FlashAttnFwdSm80INS1_25CollectiveMainloopFwdSm80ILi8ELi1ELb0EN4cute5tupleIJNS5_1CILi128EEENS7_ILi32EEENS7_ILi256EEEEEELi256ENS_10bfloat16_tEfNS_4arch4Sm80ELb0ELb0ELb0ELb1ELb0ELb1ELb1ELb0EEENS1_21CollectiveEpilogueFwdINS6_IJS8_SA_S9_EEENS6_IJNS7_ILi1EEESI_SI_EEESC_SE_Li256ELb1ELb1ELb0ELb0EEENS1_19SingleTileSchedulerILb1ELb0ELb1ELi128EEEEEEEEEvNT_6ParamsE:
	.zero		1944


//--------------------- .nv.constant0._ZN7cutlass13device_kernelIN5flash19enable_sm80_to_sm89INS1_16FlashAttnFwdSm80INS1_25CollectiveMainloopFwdSm80ILi8ELi1ELb1EN4cute5tupleIJNS5_1CILi128EEENS7_ILi48EEENS7_ILi256EEEEEELi256ENS_10bfloat16_tEfNS_4arch4Sm80ELb0ELb1ELb0ELb0ELb0ELb0ELb1ELb0EEENS1_21CollectiveEpilogueFwdINS6_IJS8_SA_S9_EEENS6_IJNS7_ILi1EEESI_SI_EEESC_SE_Li256ELb0ELb1ELb0ELb0EEENS1_19SingleTileSchedulerILb0ELb0ELb1ELi128EEEEEEEEEvNT_6ParamsE --------------------------
	.section	.nv.constant0._ZN7cutlass13device_kernelIN5flash19enable_sm80_to_sm89INS1_16FlashAttnFwdSm80INS1_25CollectiveMainloopFwdSm80ILi8ELi1ELb1EN4cute5tupleIJNS5_1CILi128EEENS7_ILi48EEENS7_ILi256EEEEEELi256ENS_10bfloat16_tEfNS_4arch4Sm80ELb0ELb1ELb0ELb0ELb0ELb0ELb1ELb0EEENS1_21CollectiveEpilogueFwdINS6_IJS8_SA_S9_EEENS6_IJNS7_ILi1EEESI_SI_EEESC_SE_Li256ELb0ELb1ELb0ELb0EEENS1_19SingleTileSchedulerILb0ELb0ELb1ELi128EEEEEEEEEvNT_6ParamsE,"a",@progbits
	.sectionflags	@""
	.align	4
.nv.constant0._ZN7cutlass13device_kernelIN5flash19enable_sm80_to_sm89INS1_16FlashAttnFwdSm80INS1_25CollectiveMainloopFwdSm80ILi8ELi1ELb1EN4cute5tupleIJNS5_1CILi128EEENS7_ILi48EEENS7_ILi256EEEEEELi256ENS_10bfloat16_tEfNS_4arch4Sm80ELb0ELb1ELb0ELb0ELb0ELb0ELb1ELb0EEENS1_21CollectiveEpilogueFwdINS6_IJS8_SA_S9_EEENS6_IJNS7_ILi1EEESI_SI_EEESC_SE_Li256ELb0ELb1ELb0ELb0EEENS1_19SingleTileSchedulerILb0ELb0ELb1ELi128EEEEEEEEEvNT_6ParamsE:
	.zero		1944


//--------------------- .nv.constant0._ZN7cutlass13device_kernelIN5flash19enable_sm80_to_sm89INS1_16FlashAttnFwdSm80INS1_25CollectiveMainloopFwdSm80ILi8ELi1ELb1EN4cute5tupleIJNS5_1CILi128EEENS7_ILi48EEENS7_ILi256EEEEEELi256ENS_10bfloat16_tEfNS_4arch4Sm80ELb0ELb1ELb0ELb1ELb0ELb0ELb1ELb0EEENS1_21CollectiveEpilogueFwdINS6_IJS8_SA_S9_EEENS6_IJNS7_ILi1EEESI_SI_EEESC_SE_Li256ELb1ELb1ELb0ELb0EEENS1_19SingleTileSchedulerILb1ELb0ELb1ELi128EEEEEEEEEvNT_6ParamsE --------------------------
	.section	.nv.constant0._ZN7cutlass13device_kernelIN5flash19enable_sm80_to_sm89INS1_16FlashAttnFwdSm80INS1_25CollectiveMainloopFwdSm80ILi8ELi1ELb1EN4cute5tupleIJNS5_1CILi128EEENS7_ILi48EEENS7_ILi256EEEEEELi256ENS_10bfloat16_tEfNS_4arch4Sm80ELb0ELb1ELb0ELb1ELb0ELb0ELb1ELb0EEENS1_21CollectiveEpilogueFwdINS6_IJS8_SA_S9_EEENS6_IJNS7_ILi1EEESI_SI_EEESC_SE_Li256ELb1ELb1ELb0ELb0EEENS1_19SingleTileSchedulerILb1ELb0ELb1ELi128EEEEEEEEEvNT_6ParamsE,"a",@progbits
	.sectionflags	@""
	.align	4
.nv.constant0._ZN7cutlass13device_kernelIN5flash19enable_sm80_to_sm89INS1_16FlashAttnFwdSm80INS1_25CollectiveMainloopFwdSm80ILi8ELi1ELb1EN4cute5tupleIJNS5_1CILi128EEENS7_ILi48EEENS7_ILi256EEEEEELi256ENS_10bfloat16_tEfNS_4arch4Sm80ELb0ELb1ELb0ELb1ELb0ELb0ELb1ELb0EEENS1_21CollectiveEpilogueFwdINS6_IJS8_SA_S9_EEENS6_IJNS7_ILi1EEESI_SI_EEESC_SE_Li256ELb1ELb1ELb0ELb0EEENS1_19SingleTileSchedulerILb1ELb0ELb1ELi128EEEEEEEEEvNT_6ParamsE:
	.zero		1944


//--------------------- .nv.constant0._ZN7cutlass13device_kernelIN5flash19enable_sm80_to_sm89INS1_16FlashAttnFwdSm80INS1_25CollectiveMainloopFwdSm80ILi8ELi1ELb0EN4cute5tupleIJNS5_1CILi128EEENS7_ILi32EEENS7_ILi256EEEEEELi256ENS_10bfloat16_tEfNS_4arch4Sm80ELb0ELb1ELb0ELb1ELb0ELb1ELb1ELb0EEENS1_21CollectiveEpilogueFwdINS6_IJS8_SA_S9_EEENS6_IJNS7_ILi1EEESI_SI_EEESC_SE_Li256ELb1ELb1ELb0ELb0EEENS1_19SingleTileSchedulerILb1ELb0ELb1ELi128EEEEEEEEEvNT_6ParamsE --------------------------
	.section	.nv.constant0._ZN7cutlass13device_kernelIN5flash19enable_sm80_to_sm89INS1_16FlashAttnFwdSm80INS1_25CollectiveMainloopFwdSm80ILi8ELi1ELb0EN4cute5tupleIJNS5_1CILi128EEENS7_ILi32EEENS7_ILi256EEEEEELi256ENS_10bfloat16_tEfNS_4arch4Sm80ELb0ELb1ELb0ELb1ELb0ELb1ELb1ELb0EEENS1_21CollectiveEpilogueFwdINS6_IJS8_SA_S9_EEENS6_IJNS7_ILi1EEESI_SI_EEESC_SE_Li256ELb1ELb1ELb0ELb0EEENS1_19SingleTileSchedulerILb1ELb0ELb1ELi128EEEEEEEEEvNT_6ParamsE,"a",@progbits
	.sectionflags	@""
	.align	4
.nv.constant0._ZN7cutlass13device_kernelIN5flash19enable_sm80_to_sm89INS1_16FlashAttnFwdSm80INS1_25CollectiveMainloopFwdSm80ILi8ELi1ELb0EN4cute5tupleIJNS5_1CILi128EEENS7_ILi32EEENS7_ILi256EEEEEELi256ENS_10bfloat16_tEfNS_4arch4Sm80ELb0ELb1ELb0ELb1ELb0ELb1ELb1ELb0EEENS1_21CollectiveEpilogueFwdINS6_IJS8_SA_S9_EEENS6_IJNS7_ILi1EEESI_SI_EEESC_SE_Li256ELb1ELb1ELb0ELb0EEENS1_19SingleTileSchedulerILb1ELb0ELb1ELi128EEEEEEEEEvNT_6ParamsE:
	.zero		1944


//--------------------- .nv.constant0._ZN7cutlass13device_kernelIN5flash19enable_sm80_to_sm89INS1_16FlashAttnFwdSm80INS1_25CollectiveMainloopFwdSm80ILi8ELi1ELb1EN4cute5tupleIJNS5_1CILi128EEENS7_ILi64EEENS7_ILi256EEEEEELi256ENS_10bfloat16_tEfNS_4arch4Sm80ELb1ELb0ELb0ELb0ELb0ELb0ELb1ELb0EEENS1_21CollectiveEpilogueFwdINS6_IJS8_SA_S9_EEENS6_IJNS7_ILi1EEESI_SI_EEESC_SE_Li256ELb0ELb1ELb0ELb0EEENS1_30DynamicPersistentTileSchedulerILi256ELi256ELb0ELb1ELb0EEEEEEEEEvNT_6ParamsE --------------------------
	.section	.nv.constant0._ZN7cutlass13device_kernelIN5flash19enable_sm80_to_sm89INS1_16FlashAttnFwdSm80INS1_25CollectiveMainloopFwdSm80ILi8ELi1ELb1EN4cute5tupleIJNS5_1CILi128EEENS7_ILi64EEENS7_ILi256EEEEEELi256ENS_10bfloat16_tEfNS_4arch4Sm80ELb1ELb0ELb0ELb0ELb0ELb0ELb1ELb0EEENS1_21CollectiveEpilogueFwdINS6_IJS8_SA_S9_EEENS6_IJNS7_ILi1EEESI_SI_EEESC_SE_Li256ELb0ELb1ELb0ELb0EEENS1_30DynamicPersistentTileSchedulerILi256ELi256ELb0ELb1ELb0EEEEEEEEEvNT_6ParamsE,"a",@progbits
	.sectionflags	@""
	.align	4
.nv.constant0._ZN7cutlass13device_kernelIN5flash19enable_sm80_to_sm89INS1_16FlashAttnFwdSm80INS1_25CollectiveMainloopFwdSm80ILi8ELi1ELb1EN4cute5tupleIJNS5_1CILi128EEENS7_ILi64EEENS7_ILi256EEEEEELi256ENS_10bfloat16_tEfNS_4arch4Sm80ELb1ELb0ELb0ELb0ELb0ELb0ELb1ELb0EEENS1_21CollectiveEpilogueFwdINS6_IJS8_SA_S9_EEENS6_IJNS7_ILi1EEESI_SI_EEESC_SE_Li256ELb0ELb1ELb0ELb0EEENS1_30DynamicPersistentTileSchedulerILi256ELi256ELb0ELb1ELb0EEEEEEEEEvNT_6ParamsE:
	.zero		1960


//--------------------- .nv.constant0._ZN7cutlass13device_kernelIN5flash19enable_sm80_to_sm89INS1_16FlashAttnFwdSm80INS1_25CollectiveMainloopFwdSm80ILi8ELi1ELb1EN4cute5tupleIJNS5_1CILi128EEENS7_ILi64EEENS7_ILi256EEEEEELi256ENS_10bfloat16_tEfNS_4arch4Sm80ELb1ELb0ELb0ELb1ELb0ELb0ELb1ELb0EEENS1_21CollectiveEpilogueFwdINS6_IJS8_SA_S9_EEENS6_IJNS7_ILi1EEESI_SI_EEESC_SE_Li256ELb1ELb1ELb0ELb0EEENS1_19SingleTileSchedulerILb1ELb0ELb1ELi128EEEEEEEEEvNT_6ParamsE --------------------------
	.section	.nv.constant0._ZN7cutlass13device_kernelIN5flash19enable_sm80_to_sm89INS1_16FlashAttnFwdSm80INS1_25CollectiveMainloopFwdSm80ILi8ELi1ELb1EN4cute5tupleIJNS5_1CILi128EEENS7_ILi64EEENS7_ILi256EEEEEELi256ENS_10bfloat16_tEfNS_4arch4Sm80ELb1ELb0ELb0ELb1ELb0ELb0ELb1ELb0EEENS1_21CollectiveEpilogueFwdINS6_IJS8_SA_S9_EEENS6_IJNS7_ILi1EEESI_SI_EEESC_SE_Li256ELb1ELb1ELb0ELb0EEENS1_19SingleTileSchedulerILb1ELb0ELb1ELi128EEEEEEEEEvNT_6ParamsE,"a",@progbits
	.sectionflags	@""
	.align	4
.nv.constant0._ZN7cutlass13device_kernelIN5flash19enable_sm80_to_sm89INS1_16FlashAttnFwdSm80INS1_25CollectiveMainloopFwdSm80ILi8ELi1ELb1EN4cute5tupleIJNS5_1CILi128EEENS7_ILi64EEENS7_ILi256EEEEEELi256ENS_10bfloat16_tEfNS_4arch4Sm80ELb1ELb0ELb0ELb1ELb0ELb0ELb1ELb0EEENS1_21CollectiveEpilogueFwdINS6_IJS8_SA_S9_EEENS6_IJNS7_ILi1EEESI_SI_EEESC_SE_Li256ELb1ELb1ELb0ELb0EEENS1_19SingleTileSchedulerILb1ELb0ELb1ELi128EEEEEEEEEvNT_6ParamsE:
	.zero		1944


//--------------------- .nv.constant0._ZN7cutlass13device_kernelIN5flash19enable_sm80_to_sm89INS1_16FlashAttnFwdSm80INS1_25CollectiveMainloopFwdSm80ILi8ELi1ELb0EN4cute5tupleIJNS5_1CILi128EEENS7_ILi32EEENS7_ILi256EEEEEELi256ENS_10bfloat16_tEfNS_4arch4Sm80ELb1ELb0ELb0ELb1ELb0ELb1ELb1ELb0EEENS1_21CollectiveEpilogueFwdINS6_IJS8_SA_S9_EEENS6_IJNS7_ILi1EEESI_SI_EEESC_SE_Li256ELb1ELb1ELb0ELb0EEENS1_19SingleTileSchedulerILb1ELb0ELb1ELi128EEEEEEEEEvNT_6ParamsE --------------------------
	.section	.nv.constant0._ZN7cutlass13device_kernelIN5flash19enable_sm80_to_sm89INS1_16FlashAttnFwdSm80INS1_25CollectiveMainloopFwdSm80ILi8ELi1ELb0EN4cute5tupleIJNS5_1CILi128EEENS7_ILi32EEENS7_ILi256EEEEEELi256ENS_10bfloat16_tEfNS_4arch4Sm80ELb1ELb0ELb0ELb1ELb0ELb1ELb1ELb0EEENS1_21CollectiveEpilogueFwdINS6_IJS8_SA_S9_EEENS6_IJNS7_ILi1EEESI_SI_EEESC_SE_Li256ELb1ELb1ELb0ELb0EEENS1_19SingleTileSchedulerILb1ELb0ELb1ELi128EEEEEEEEEvNT_6ParamsE,"a",@progbits
	.sectionflags	@""
	.align	4
.nv.constant0._ZN7cutlass13device_kernelIN5flash19enable_sm80_to_sm89INS1_16FlashAttnFwdSm80INS1_25CollectiveMainloopFwdSm80ILi8ELi1ELb0EN4cute5tupleIJNS5_1CILi128EEENS7_ILi32EEENS7_ILi256EEEEEELi256ENS_10bfloat16_tEfNS_4arch4Sm80ELb1ELb0ELb0ELb1ELb0ELb1ELb1ELb0EEENS1_21CollectiveEpilogueFwdINS6_IJS8_SA_S9_EEENS6_IJNS7_ILi1EEESI_SI_EEESC_SE_Li256ELb1ELb1ELb0ELb0EEENS1_19SingleTileSchedulerILb1ELb0ELb1ELi128EEEEEEEEEvNT_6ParamsE:
	.zero		1944


//--------------------- .nv.constant0._ZN7cutlass13device_kernelIN5flash19enable_sm80_to_sm89INS1_16FlashAttnFwdSm80INS1_25CollectiveMainloopFwdSm80ILi8ELi1ELb0EN4cute5tupleIJNS5_1CILi128EEENS7_ILi96EEENS7_ILi256EEEEEELi256ENS_10bfloat16_tEfNS_4arch4Sm80ELb0ELb0ELb0ELb0ELb0ELb0ELb1ELb0EEENS1_21CollectiveEpilogueFwdINS6_IJS8_SA_S9_EEENS6_IJNS7_ILi1EEESI_SI_EEESC_SE_Li256ELb0ELb1ELb0ELb0EEENS1_19SingleTileSchedulerILb0ELb0ELb1ELi128EEEEEEEEEvNT_6ParamsE --------------------------
	.section	.nv.constant0._ZN7cutlass13device_kernelIN5flash19enable_sm80_to_sm89INS1_16FlashAttnFwdSm80INS1_25CollectiveMainloopFwdSm80ILi8ELi1ELb0EN4cute5tupleIJNS5_1CILi128EEENS7_ILi96EEENS7_ILi256EEEEEELi256ENS_10bfloat16_tEfNS_4arch4Sm80ELb0ELb0ELb0ELb0ELb0ELb0ELb1ELb0EEENS1_21CollectiveEpilogueFwdINS6_IJS8_SA_S9_EEENS6_IJNS7_ILi1EEESI_SI_EEESC_SE_Li256ELb0ELb1ELb0ELb0EEENS1_19SingleTileSchedulerILb0ELb0ELb1ELi128EEEEEEEEEvNT_6ParamsE,"a",@progbits
	.sectionflags	@""
	.align	4
.nv.constant0._ZN7cutlass13device_kernelIN5flash19enable_sm80_to_sm89INS1_16FlashAttnFwdSm80INS1_25CollectiveMainloopFwdSm80ILi8ELi1ELb0EN4cute5tupleIJNS5_1CILi128EEENS7_ILi96EEENS7_ILi256EEEEEELi256ENS_10bfloat16_tEfNS_4arch4Sm80ELb0ELb0ELb0ELb0ELb0ELb0ELb1ELb0EEENS1_21CollectiveEpilogueFwdINS6_IJS8_SA_S9_EEENS6_IJNS7_ILi1EEESI_SI_EEESC_SE_Li256ELb0ELb1ELb0ELb0EEENS1_19SingleTileSchedulerILb0ELb0ELb1ELi128EEEEEEEEEvNT_6ParamsE:
	.zero		1944


//--------------------- .nv.constant0._ZN7cutlass13device_kernelIN5flash19enable_sm80_to_sm89INS1_16FlashAttnFwdSm80INS1_25CollectiveMainloopFwdSm80ILi8ELi1ELb0EN4cute5tupleIJNS5_1CILi128EEENS7_ILi96EEENS7_ILi256EEEEEELi256ENS_10bfloat16_tEfNS_4arch4Sm80ELb0ELb0ELb0ELb1ELb0ELb0ELb1ELb0EEENS1_21CollectiveEpilogueFwdINS6_IJS8_SA_S9_EEENS6_IJNS7_ILi1EEESI_SI_EEESC_SE_Li256ELb1ELb1ELb0ELb0EEENS1_19SingleTileSchedulerILb1ELb0ELb1ELi128EEEEEEEEEvNT_6ParamsE --------------------------
	.section	.nv.constant0._ZN7cutlass13device_kernelIN5flash19enable_sm80_to_sm89INS1_16FlashAttnFwdSm80INS1_25CollectiveMainloopFwdSm80ILi8ELi1ELb0EN4cute5tupleIJNS5_1CILi128EEENS7_ILi96EEENS7_ILi256EEEEEELi256ENS_10bfloat16_tEfNS_4arch4Sm80ELb0ELb0ELb0ELb1ELb0ELb0ELb1ELb0EEENS1_21CollectiveEpilogueFwdINS6_IJS8_SA_S9_EEENS6_IJNS7_ILi1EEESI_SI_EEESC_SE_Li256ELb1ELb1ELb0ELb0EEENS1_19SingleTileSchedulerILb1ELb0ELb1ELi128EEEEEEEEEvNT_6ParamsE,"a",@progbits
	.sectionflags	@""
	.align	4
.nv.constant0._ZN7cutlass13device_kernelIN5flash19enable_sm80_to_sm89INS1_16FlashAttnFwdSm80INS1_25CollectiveMainloopFwdSm80ILi8ELi1ELb0EN4cute5tupleIJNS5_1CILi128EEENS7_ILi96EEENS7_ILi256EEEEEELi256ENS_10bfloat16_tEfNS_4arch4Sm80ELb0ELb0ELb0ELb1ELb0ELb0ELb1ELb0EEENS1_21CollectiveEpilogueFwdINS6_IJS8_SA_S9_EEENS6_IJNS7_ILi1EEESI_SI_EEESC_SE_Li256ELb1ELb1ELb0ELb0EEENS1_19SingleTileSchedulerILb1ELb0ELb1ELi128EEEEEEEEEvNT_6ParamsE:
	.zero		1944


//--------------------- .nv.constant0._ZN7cutlass13device_kernelIN5flash19enable_sm80_to_sm89INS1_16FlashAttnFwdSm80INS1_25CollectiveMainloopFwdSm80ILi8ELi1ELb0EN4cute5tupleIJNS5_1CILi128EEENS7_ILi48EEENS7_ILi256EEEEEELi256ENS_10bfloat16_tEfNS_4arch4Sm80ELb0ELb0ELb0ELb1ELb0ELb1ELb1ELb0EEENS1_21CollectiveEpilogueFwdINS6_IJS8_SA_S9_EEENS6_IJNS7_ILi1EEESI_SI_EEESC_SE_Li256ELb1ELb1ELb0ELb0EEENS1_19SingleTileSchedulerILb1ELb0ELb1ELi128EEEEEEEEEvNT_6ParamsE --------------------------
	.section	.nv.constant0._ZN7cutlass13device_kernelIN5flash19enable_sm80_to_sm89INS1_16FlashAttnFwdSm80INS1_25CollectiveMainloopFwdSm80ILi8ELi1ELb0EN4cute5tupleIJNS5_1CILi128EEENS7_ILi48EEENS7_ILi256EEEEEELi256ENS_10bfloat16_tEfNS_4arch4Sm80ELb0ELb0ELb0ELb1ELb0ELb1ELb1ELb0EEENS1_21CollectiveEpilogueFwdINS6_IJS8_SA_S9_EEENS6_IJNS7_ILi1EEESI_SI_EEESC_SE_Li256ELb1ELb1ELb0ELb0EEENS1_19SingleTileSchedulerILb1ELb0ELb1ELi128EEEEEEEEEvNT_6ParamsE,"a",@progbits
	.sectionflags	@""
	.align	4
.nv.constant0._ZN7cutlass13device_kernelIN5flash19enable_sm80_to_sm89INS1_16FlashAttnFwdSm80INS1_25CollectiveMainloopFwdSm80ILi8ELi1ELb0EN4cute5tupleIJNS5_1CILi128EEENS7_ILi48EEENS7_ILi256EEEEEELi256ENS_10bfloat16_tEfNS_4arch4Sm80ELb0ELb0ELb0ELb1ELb0ELb1ELb1ELb0EEENS1_21CollectiveEpilogueFwdINS6_IJS8_SA_S9_EEENS6_IJNS7_ILi1EEESI_SI_EEESC_SE_Li256ELb1ELb1ELb0ELb0EEENS1_19SingleTileSchedulerILb1ELb0ELb1ELi128EEEEEEEEEvNT_6ParamsE:
	.zero		1944


//--------------------- .nv.constant0._ZN7cutlass13device_kernelIN5flash19enable_sm80_to_sm89INS1_16FlashAttnFwdSm80INS1_25CollectiveMainloopFwdSm80ILi8ELi1ELb0EN4cute5tupleIJNS5_1CILi128EEENS7_ILi64EEENS7_ILi256EEEEEELi256ENS_10bfloat16_tEfNS_4arch4Sm80ELb0ELb1ELb0ELb0ELb0ELb0ELb1ELb0EEENS1_21CollectiveEpilogueFwdINS6_IJS8_SA_S9_EEENS6_IJNS7_ILi1EEESI_SI_EEESC_SE_Li256ELb0ELb1ELb0ELb0EEENS1_19SingleTileSchedulerILb0ELb0ELb1ELi128EEEEEEEEEvNT_6ParamsE --------------------------
	.section	.nv.constant0._ZN7cutlass13device_kernelIN5flash19enable_sm80_to_sm89INS1_16FlashAttnFwdSm80INS1_25CollectiveMainloopFwdSm80ILi8ELi1ELb0EN4cute5tupleIJNS5_1CILi128EEENS7_ILi64EEENS7_ILi256EEEEEELi256ENS_10bfloat16_tEfNS_4arch4Sm80ELb0ELb1ELb0ELb0ELb0ELb0ELb1ELb0EEENS1_21CollectiveEpilogueFwdINS6_IJS8_SA_S9_EEENS6_IJNS7_ILi1EEESI_SI_EEESC_SE_Li256ELb0ELb1ELb0ELb0EEENS1_19SingleTileSchedulerILb0ELb0ELb1ELi128EEEEEEEEEvNT_6ParamsE,"a",@progbits
	.sectionflags	@""
	.align	4
.nv.constant0._ZN7cutlass13device_kernelIN5flash19enable_sm80_to_sm89INS1_16FlashAttnFwdSm80INS1_25CollectiveMainloopFwdSm80ILi8ELi1ELb0EN4cute5tupleIJNS5_1CILi128EEENS7_ILi64EEENS7_ILi256EEEEEELi256ENS_10bfloat16_tEfNS_4arch4Sm80ELb0ELb1ELb0ELb0ELb0ELb0ELb1ELb0EEENS1_21CollectiveEpilogueFwdINS6_IJS8_SA_S9_EEENS6_IJNS7_ILi1EEESI_SI_EEESC_SE_Li256ELb0ELb1ELb0ELb0EEENS1_19SingleTileSchedulerILb0ELb0ELb1ELi128EEEEEEEEEvNT_6ParamsE:
	.zero		1944


//--------------------- .nv.constant0._ZN7cutlass13device_kernelIN5flash19enable_sm80_to_sm89INS1_16FlashAttnFwdSm80INS1_25CollectiveMainloopFwdSm80ILi8ELi1ELb0EN4cute5tupleIJNS5_1CILi128EEENS7_ILi64EEENS7_ILi256EEEEEELi256ENS_10bfloat16_tEfNS_4arch4Sm80ELb0ELb1ELb0ELb1ELb0ELb0ELb1ELb0EEENS1_21CollectiveEpilogueFwdINS6_IJS8_SA_S9_EEENS6_IJNS7_ILi1EEESI_SI_EEESC_SE_Li256ELb1ELb1ELb0ELb0EEENS1_19SingleTileSchedulerILb1ELb0ELb1ELi128EEEEEEEEEvNT_6ParamsE --------------------------
	.section	.nv.constant0._ZN7cutlass13device_kernelIN5flash19enable_sm80_to_sm89INS1_16FlashAttnFwdSm80INS1_25CollectiveMainloopFwdSm80ILi8ELi1ELb0EN4cute5tupleIJNS5_1CILi128EEENS7_ILi64EEENS7_ILi256EEEEEELi256ENS_10bfloat16_tEfNS_4arch4Sm80ELb0ELb1ELb0ELb1ELb0ELb0ELb1ELb0EEENS1_21CollectiveEpilogueFwdINS6_IJS8_SA_S9_EEENS6_IJNS7_ILi1EEESI_SI_EEESC_SE_Li256ELb1ELb1ELb0ELb0EEENS1_19SingleTileSchedulerILb1ELb0ELb1ELi128EEEEEEEEEvNT_6ParamsE,"a",@progbits
	.sectionflags	@""
	.align	4
.nv.constant0._ZN7cutlass13device_kernelIN5flash19enable_sm80_to_sm89INS1_16FlashAttnFwdSm80INS1_25CollectiveMainloopFwdSm80ILi8ELi1ELb0EN4cute5tupleIJNS5_1CILi128EEENS7_ILi64EEENS7_ILi256EEEEEELi256ENS_10bfloat16_tEfNS_4arch4Sm80ELb0ELb1ELb0ELb1ELb0ELb0ELb1ELb0EEENS1_21CollectiveEpilogueFwdINS6_IJS8_SA_S9_EEENS6_IJNS7_ILi1EEESI_SI_EEESC_SE_Li256ELb1ELb1ELb0ELb0EEENS1_19SingleTileSchedulerILb1ELb0ELb1ELi128EEEEEEEEEvNT_6ParamsE:
	.zero		1944


//--------------------- .nv.constant0._ZN7cutlass13device_kernelIN5flash19enable_sm80_to_sm89INS1_16FlashAttnFwdSm80INS1_25CollectiveMainloopFwdSm80ILi8ELi1ELb0EN4cute5tupleIJNS5_1CILi128EEENS7_ILi48EEENS7_ILi256EEEEEELi256ENS_10bfloat16_tEfNS_4arch4Sm80ELb0ELb1ELb0ELb1ELb0ELb1ELb1ELb0EEENS1_21CollectiveEpilogueFwdINS6_IJS8_SA_S9_EEENS6_IJNS7_ILi1EEESI_SI_EEESC_SE_Li256ELb1ELb1ELb0ELb0EEENS1_19SingleTileSchedulerILb1ELb0ELb1ELi128EEEEEEEEEvNT_6ParamsE --------------------------
	.section	.nv.constant0._ZN7cutlass13device_kernelIN5flash19enable_sm80_to_sm89INS1_16FlashAttnFwdSm80INS1_25CollectiveMainloopFwdSm80ILi8ELi1ELb0EN4cute5tupleIJNS5_1CILi128EEENS7_ILi48EEENS7_ILi256EEEEEELi256ENS_10bfloat16_tEfNS_4arch4Sm80ELb0ELb1ELb0ELb1ELb0ELb1ELb1ELb0EEENS1_21CollectiveEpilogueFwdINS6_IJS8_SA_S9_EEENS6_IJNS7_ILi1EEESI_SI_EEESC_SE_Li256ELb1ELb1ELb0ELb0EEENS1_19SingleTileSchedulerILb1ELb0ELb1ELi128EEEEEEEEEvNT_6ParamsE,"a",@progbits
	.sectionflags	@""
	.align	4
.nv.constant0._ZN7cutlass13device_kernelIN5flash19enable_sm80_to_sm89INS1_16FlashAttnFwdSm80INS1_25CollectiveMainloopFwdSm80ILi8ELi1ELb0EN4cute5tupleIJNS5_1CILi128EEENS7_ILi48EEENS7_ILi256EEEEEELi256ENS_10bfloat16_tEfNS_4arch4Sm80ELb0ELb1ELb0ELb1ELb0ELb1ELb1ELb0EEENS1_21CollectiveEpilogueFwdINS6_IJS8_SA_S9_EEENS6_IJNS7_ILi1EEESI_SI_EEESC_SE_Li256ELb1ELb1ELb0ELb0EEENS1_19SingleTileSchedulerILb1ELb0ELb1ELi128EEEEEEEEEvNT_6ParamsE:
	.zero		1944


//--------------------- .nv.constant0._ZN7cutlass13device_kernelIN5flash19enable_sm80_to_sm89INS1_16FlashAttnFwdSm80INS1_25CollectiveMainloopFwdSm80ILi8ELi1ELb0EN4cute5tupleIJNS5_1CILi128EEENS7_ILi96EEENS7_ILi256EEEEEELi256ENS_10bfloat16_tEfNS_4arch4Sm80ELb1ELb0ELb0ELb0ELb0ELb0ELb1ELb0EEENS1_21CollectiveEpilogueFwdINS6_IJS8_SA_S9_EEENS6_IJNS7_ILi1EEESI_SI_EEESC_SE_Li256ELb0ELb1ELb0ELb0EEENS1_30DynamicPersistentTileSchedulerILi256ELi256ELb0ELb1ELb0EEEEEEEEEvNT_6ParamsE --------------------------
	.section	.nv.constant0._ZN7cutlass13device_kernelIN5flash19enable_sm80_to_sm89INS1_16FlashAttnFwdSm80INS1_25CollectiveMainloopFwdSm80ILi8ELi1ELb0EN4cute5tupleIJNS5_1CILi128EEENS7_ILi96EEENS7_ILi256EEEEEELi256ENS_10bfloat16_tEfNS_4arch4Sm80ELb1ELb0ELb0ELb0ELb0ELb0ELb1ELb0EEENS1_21CollectiveEpilogueFwdINS6_IJS8_SA_S9_EEENS6_IJNS7_ILi1EEESI_SI_EEESC_SE_Li256ELb0ELb1ELb0ELb0EEENS1_30DynamicPersistentTileSchedulerILi256ELi256ELb0ELb1ELb0EEEEEEEEEvNT_6ParamsE,"a",@progbits
	.sectionflags	@""
	.align	4
.nv.constant0._ZN7cutlass13device_kernelIN5flash19enable_sm80_to_sm89INS1_16FlashAttnFwdSm80INS1_25CollectiveMainloopFwdSm80ILi8ELi1ELb0EN4cute5tupleIJNS5_1CILi128EEENS7_ILi96EEENS7_ILi256EEEEEELi256ENS_10bfloat16_tEfNS_4arch4Sm80ELb1ELb0ELb0ELb0ELb0ELb0ELb1ELb0EEENS1_21CollectiveEpilogueFwdINS6_IJS8_SA_S9_EEENS6_IJNS7_ILi1EEESI_SI_EEESC_SE_Li256ELb0ELb1ELb0ELb0EEENS1_30DynamicPersistentTileSchedulerILi256ELi256ELb0ELb1ELb0EEEEEEEEEvNT_6ParamsE:
	.zero		1960


//--------------------- .nv.constant0._ZN7cutlass13device_kernelIN5flash19enable_sm80_to_sm89INS1_16FlashAttnFwdSm80INS1_25CollectiveMainloopFwdSm80ILi8ELi1ELb0EN4cute5tupleIJNS5_1CILi128EEENS7_ILi96EEENS7_ILi256EEEEEELi256ENS_10bfloat16_tEfNS_4arch4Sm80ELb1ELb0ELb0ELb1ELb0ELb0ELb1ELb0EEENS1_21CollectiveEpilogueFwdINS6_IJS8_SA_S9_EEENS6_IJNS7_ILi1EEESI_SI_EEESC_SE_Li256ELb1ELb1ELb0ELb0EEENS1_19SingleTileSchedulerILb1ELb0ELb1ELi128EEEEEEEEEvNT_6ParamsE --------------------------
	.section	.nv.constant0._ZN7cutlass13device_kernelIN5flash19enable_sm80_to_sm89INS1_16FlashAttnFwdSm80INS1_25CollectiveMainloopFwdSm80ILi8ELi1ELb0EN4cute5tupleIJNS5_1CILi128EEENS7_ILi96EEENS7_ILi256EEEEEELi256ENS_10bfloat16_tEfNS_4arch4Sm80ELb1ELb0ELb0ELb1ELb0ELb0ELb1ELb0EEENS1_21CollectiveEpilogueFwdINS6_IJS8_SA_S9_EEENS6_IJNS7_ILi1EEESI_SI_EEESC_SE_Li256ELb1ELb1ELb0ELb0EEENS1_19SingleTileSchedulerILb1ELb0ELb1ELi128EEEEEEEEEvNT_6ParamsE,"a",@progbits
	.sectionflags	@""
	.align	4
.nv.constant0._ZN7cutlass13device_kernelIN5flash19enable_sm80_to_sm89INS1_16FlashAttnFwdSm80INS1_25CollectiveMainloopFwdSm80ILi8ELi1ELb0EN4cute5tupleIJNS5_1CILi128EEENS7_ILi96EEENS7_ILi256EEEEEELi256ENS_10bfloat16_tEfNS_4arch4Sm80ELb1ELb0ELb0ELb1ELb0ELb0ELb1ELb0EEENS1_21CollectiveEpilogueFwdINS6_IJS8_SA_S9_EEENS6_IJNS7_ILi1EEESI_SI_EEESC_SE_Li256ELb1ELb1ELb0ELb0EEENS1_19SingleTileSchedulerILb1ELb0ELb1ELi128EEEEEEEEEvNT_6ParamsE:
	.zero		1944


//--------------------- .nv.constant0._ZN7cutlass13device_kernelIN5flash19enable_sm80_to_sm89INS1_16FlashAttnFwdSm80INS1_25CollectiveMainloopFwdSm80ILi8ELi1ELb0EN4cute5tupleIJNS5_1CILi128EEENS7_ILi48EEENS7_ILi256EEEEEELi256ENS_10bfloat16_tEfNS_4arch4Sm80ELb1ELb0ELb0ELb1ELb0ELb1ELb1ELb0EEENS1_21CollectiveEpilogueFwdINS6_IJS8_SA_S9_EEENS6_IJNS7_ILi1EEESI_SI_EEESC_SE_Li256ELb1ELb1ELb0ELb0EEENS1_19SingleTileSchedulerILb1ELb0ELb1ELi128EEEEEEEEEvNT_6ParamsE --------------------------
	.section	.nv.constant0._ZN7cutlass13device_kernelIN5flash19enable_sm80_to_sm89INS1_16FlashAttnFwdSm80INS1_25CollectiveMainloopFwdSm80ILi8ELi1ELb0EN4cute5tupleIJNS5_1CILi128EEENS7_ILi48EEENS7_ILi256EEEEEELi256ENS_10bfloat16_tEfNS_4arch4Sm80ELb1ELb0ELb0ELb1ELb0ELb1ELb1ELb0EEENS1_21CollectiveEpilogueFwdINS6_IJS8_SA_S9_EEENS6_IJNS7_ILi1EEESI_SI_EEESC_SE_Li256ELb1ELb1ELb0ELb0EEENS1_19SingleTileSchedulerILb1ELb0ELb1ELi128EEEEEEEEEvNT_6ParamsE,"a",@progbits
	.sectionflags	@""
	.align	4
.nv.constant0._ZN7cutlass13device_kernelIN5flash19enable_sm80_to_sm89INS1_16FlashAttnFwdSm80INS1_25CollectiveMainloopFwdSm80ILi8ELi1ELb0EN4cute5tupleIJNS5_1CILi128EEENS7_ILi48EEENS7_ILi256EEEEEELi256ENS_10bfloat16_tEfNS_4arch4Sm80ELb1ELb0ELb0ELb1ELb0ELb1ELb1ELb0EEENS1_21CollectiveEpilogueFwdINS6_IJS8_SA_S9_EEENS6_IJNS7_ILi1EEESI_SI_EEESC_SE_Li256ELb1ELb1ELb0ELb0EEENS1_19SingleTileSchedulerILb1ELb0ELb1ELi128EEEEEEEEEvNT_6ParamsE:
	.zero		1944


//--------------------- SYMBOLS --------------------------

	.type		.nv.reservedSmem.offset0,@object
	.size		.nv.reservedSmem.offset0,0x4
